// auto-generated by cutlass_sweep.gemm — config: {"arch": "sm_90", "cluster_m": 1, "cluster_n": 1, "dtype": "tf32", "dtype_b": "tf32", "layout": "nt", "stages": 4, "tile_k": 32, "tile_m": 256, "tile_n": 128}
#include "cutlass/cutlass.h"
#include "cutlass/gemm/collective/collective_builder.hpp"
#include "cutlass/gemm/device/gemm_universal_adapter.h"
#include "cutlass/gemm/kernel/gemm_universal.hpp"
#include "cutlass/epilogue/collective/collective_builder.hpp"

using ElemA = cutlass::tfloat32_t;
using ElemB = cutlass::tfloat32_t;
using ElemCD = cutlass::tfloat32_t;
using Acc  = float;
using TileShape    = cute::Shape<cute::_256, cute::_128, cute::_32>;
using ClusterShape = cute::Shape<cute::_1, cute::_1, cute::_1>;

using CollectiveEpilogue = typename cutlass::epilogue::collective::CollectiveBuilder<
    cutlass::arch::Sm90, cutlass::arch::OpClassTensorOp,
    TileShape, ClusterShape,
    cutlass::epilogue::collective::EpilogueTileAuto,
    Acc, Acc,
    ElemCD, cutlass::layout::RowMajor, 128 / cutlass::sizeof_bits<ElemCD>::value,
    ElemCD, cutlass::layout::RowMajor, 128 / cutlass::sizeof_bits<ElemCD>::value,
    cutlass::epilogue::collective::EpilogueScheduleAuto
  >::CollectiveOp;

using CollectiveMainloop = typename cutlass::gemm::collective::CollectiveBuilder<
    cutlass::arch::Sm90, cutlass::arch::OpClassTensorOp,
    ElemA, cutlass::layout::RowMajor, 128 / cutlass::sizeof_bits<ElemA>::value,
    ElemB, cutlass::layout::ColumnMajor, 128 / cutlass::sizeof_bits<ElemB>::value,
    Acc,
    TileShape, ClusterShape,
    cutlass::gemm::collective::StageCount<4>,
    cutlass::gemm::collective::KernelScheduleAuto
  >::CollectiveOp;

using GemmKernel = cutlass::gemm::kernel::GemmUniversal<
    cute::Shape<int,int,int,int>,
    CollectiveMainloop,
    CollectiveEpilogue
>;
using Gemm = cutlass::gemm::device::GemmUniversalAdapter<GemmKernel>;

// Force the device kernel symbol into the cubin without needing a host main.
auto* _anchor = &cutlass::device_kernel<GemmKernel>;


// ===== COMPILED SASS (sm_90a) =====

	.target	sm_90a

	.elftype	@"ET_EXEC"


//--------------------- .note.nv.tkinfo           --------------------------
	.section	.note.nv.tkinfo,"",@"SHT_NOTE"
	.sectionflags	@"SHF_NOTE_NV_TKINFO"
	.tkinfo
        /*0018*/ 	.word	0x00000002
        /*0030*/ 	.string	""
        /*0030*/ 	.string	"ptxas"
        /*0030*/ 	.string	"Cuda compilation tools, release 13.0, V13.0.88"
        /*0030*/ 	.string	"Build cuda_13.0.r13.0/compiler.36424714_0"
        /*0030*/ 	.string	"-arch sm_90a -m 64 "



//--------------------- .note.nv.cuinfo           --------------------------
	.section	.note.nv.cuinfo,"",@"SHT_NOTE"
	.sectionflags	@"SHF_NOTE_NV_CUINFO"
        /*0018*/ 	.short	0x0002
        /*001a*/ 	.short	0x005a
        /*001c*/ 	.short	0x0082
	.zero		2


//--------------------- .nv.info                  --------------------------
	.section	.nv.info,"",@"SHT_CUDA_INFO"
	.align	4


	//----- nvinfo : EIATTR_REGCOUNT
	.align		4
        /*0000*/ 	.byte	0x04, 0x2f
        /*0002*/ 	.short	(.L_15 - .L_14)
	.align		4
.L_14:
        /*0004*/ 	.word	index@(_ZN7cutlass13device_kernelINS_4gemm6kernel13GemmUniversalIN4cute5tupleIJiiiiEEENS1_10collective13CollectiveMmaINS1_34MainloopSm90TmaGmmaWarpSpecializedILi4ENS5_IJNS4_1CILi1EEESB_SB_EEENS1_35KernelTmaWarpSpecializedCooperativeEEENS5_IJNSA_ILi256EEENSA_ILi128EEENSA_ILi32EEEEEENS_10tfloat32_tENS5_IJlSB_lEEESJ_SK_NS4_8TiledMMAINS4_8MMA_AtomIJNS4_4SM904GMMA30MMA_64x128x8_F32TF32TF32_SS_TNILNSO_7ScaleInE1ELSQ_1EEEEEENS4_6LayoutINS5_IJNSA_ILi2EEESB_SB_EEENS5_IJSB_NSA_ILi0EEESW_EEEEENS5_IJNS4_10UnderscoreESZ_SZ_EEEEENS4_13SM90_TMA_LOADENS4_14ComposedLayoutINS4_7SwizzleILi3ELi4ELi3EEENS4_18smem_ptr_flag_bitsILi32EEENST_INS5_IJNSA_ILi8EEESH_EEENS5_IJSH_SB_EEEEEEEvNS4_8identityES12_S1C_vS1D_EENS_8epilogue10collective6detail29Sm90TmaWarpSpecializedAdapterINS1G_15DefaultEpilogueISJ_SK_SK_NS1F_6thread17LinearCombinationISJ_Li1EffLNS1K_9ScaleType4KindE0ELNS_15FloatRoundStyleE2ESJ_EENS1_15EpilogueDefaultEEEEEvvEEEEvNT_6ParamsE)
        /*0008*/ 	.word	0x000000a8


	//----- nvinfo : EIATTR_FRAME_SIZE
	.align		4
.L_15:
        /*000c*/ 	.byte	0x04, 0x11
        /*000e*/ 	.short	(.L_17 - .L_16)
	.align		4
.L_16:
        /*0010*/ 	.word	index@(_ZN7cutlass13device_kernelINS_4gemm6kernel13GemmUniversalIN4cute5tupleIJiiiiEEENS1_10collective13CollectiveMmaINS1_34MainloopSm90TmaGmmaWarpSpecializedILi4ENS5_IJNS4_1CILi1EEESB_SB_EEENS1_35KernelTmaWarpSpecializedCooperativeEEENS5_IJNSA_ILi256EEENSA_ILi128EEENSA_ILi32EEEEEENS_10tfloat32_tENS5_IJlSB_lEEESJ_SK_NS4_8TiledMMAINS4_8MMA_AtomIJNS4_4SM904GMMA30MMA_64x128x8_F32TF32TF32_SS_TNILNSO_7ScaleInE1ELSQ_1EEEEEENS4_6LayoutINS5_IJNSA_ILi2EEESB_SB_EEENS5_IJSB_NSA_ILi0EEESW_EEEEENS5_IJNS4_10UnderscoreESZ_SZ_EEEEENS4_13SM90_TMA_LOADENS4_14ComposedLayoutINS4_7SwizzleILi3ELi4ELi3EEENS4_18smem_ptr_flag_bitsILi32EEENST_INS5_IJNSA_ILi8EEESH_EEENS5_IJSH_SB_EEEEEEEvNS4_8identityES12_S1C_vS1D_EENS_8epilogue10collective6detail29Sm90TmaWarpSpecializedAdapterINS1G_15DefaultEpilogueISJ_SK_SK_NS1F_6thread17LinearCombinationISJ_Li1EffLNS1K_9ScaleType4KindE0ELNS_15FloatRoundStyleE2ESJ_EENS1_15EpilogueDefaultEEEEEvvEEEEvNT_6ParamsE)
        /*0014*/ 	.word	0x00000000


	//----- nvinfo : EIATTR_MIN_STACK_SIZE
	.align		4
.L_17:
        /*0018*/ 	.byte	0x04, 0x12
        /*001a*/ 	.short	(.L_19 - .L_18)
	.align		4
.L_18:
        /*001c*/ 	.word	index@(_ZN7cutlass13device_kernelINS_4gemm6kernel13GemmUniversalIN4cute5tupleIJiiiiEEENS1_10collective13CollectiveMmaINS1_34MainloopSm90TmaGmmaWarpSpecializedILi4ENS5_IJNS4_1CILi1EEESB_SB_EEENS1_35KernelTmaWarpSpecializedCooperativeEEENS5_IJNSA_ILi256EEENSA_ILi128EEENSA_ILi32EEEEEENS_10tfloat32_tENS5_IJlSB_lEEESJ_SK_NS4_8TiledMMAINS4_8MMA_AtomIJNS4_4SM904GMMA30MMA_64x128x8_F32TF32TF32_SS_TNILNSO_7ScaleInE1ELSQ_1EEEEEENS4_6LayoutINS5_IJNSA_ILi2EEESB_SB_EEENS5_IJSB_NSA_ILi0EEESW_EEEEENS5_IJNS4_10UnderscoreESZ_SZ_EEEEENS4_13SM90_TMA_LOADENS4_14ComposedLayoutINS4_7SwizzleILi3ELi4ELi3EEENS4_18smem_ptr_flag_bitsILi32EEENST_INS5_IJNSA_ILi8EEESH_EEENS5_IJSH_SB_EEEEEEEvNS4_8identityES12_S1C_vS1D_EENS_8epilogue10collective6detail29Sm90TmaWarpSpecializedAdapterINS1G_15DefaultEpilogueISJ_SK_SK_NS1F_6thread17LinearCombinationISJ_Li1EffLNS1K_9ScaleType4KindE0ELNS_15FloatRoundStyleE2ESJ_EENS1_15EpilogueDefaultEEEEEvvEEEEvNT_6ParamsE)
        /*0020*/ 	.word	0x00000000
.L_19:


//--------------------- .nv.compat                --------------------------
	.section	.nv.compat,"",@"SHT_CUDA_COMPAT_INFO"
	.align	4
        /*0000*/ 	.byte	0x02, 0x09, 0x01, 0x00, 0x02, 0x02, 0x04, 0x00, 0x02, 0x05, 0x05, 0x00, 0x03, 0x07, 0x01, 0x01
        /*0010*/ 	.byte	0x02, 0x03, 0x01, 0x00, 0x02, 0x06, 0x01, 0x00, 0x04, 0x0b, 0x08, 0x00, 0x00, 0x00, 0x00, 0x00
        /*0020*/ 	.byte	0x00, 0x00, 0x00, 0x00


//--------------------- .nv.info._ZN7cutlass13device_kernelINS_4gemm6kernel13GemmUniversalIN4cute5tupleIJiiiiEEENS1_10collective13CollectiveMmaINS1_34MainloopSm90TmaGmmaWarpSpecializedILi4ENS5_IJNS4_1CILi1EEESB_SB_EEENS1_35KernelTmaWarpSpecializedCooperativeEEENS5_IJNSA_ILi256EEENSA_ILi128EEENSA_ILi32EEEEEENS_10tfloat32_tENS5_IJlSB_lEEESJ_SK_NS4_8TiledMMAINS4_8MMA_AtomIJNS4_4SM904GMMA30MMA_64x128x8_F32TF32TF32_SS_TNILNSO_7ScaleInE1ELSQ_1EEEEEENS4_6LayoutINS5_IJNSA_ILi2EEESB_SB_EEENS5_IJSB_NSA_ILi0EEESW_EEEEENS5_IJNS4_10UnderscoreESZ_SZ_EEEEENS4_13SM90_TMA_LOADENS4_14ComposedLayoutINS4_7SwizzleILi3ELi4ELi3EEENS4_18smem_ptr_flag_bitsILi32EEENST_INS5_IJNSA_ILi8EEESH_EEENS5_IJSH_SB_EEEEEEEvNS4_8identityES12_S1C_vS1D_EENS_8epilogue10collective6detail29Sm90TmaWarpSpecializedAdapterINS1G_15DefaultEpilogueISJ_SK_SK_NS1F_6thread17LinearCombinationISJ_Li1EffLNS1K_9ScaleType4KindE0ELNS_15FloatRoundStyleE2ESJ_EENS1_15EpilogueDefaultEEEEEvvEEEEvNT_6ParamsE --------------------------
	.section	.nv.info._ZN7cutlass13device_kernelINS_4gemm6kernel13GemmUniversalIN4cute5tupleIJiiiiEEENS1_10collective13CollectiveMmaINS1_34MainloopSm90TmaGmmaWarpSpecializedILi4ENS5_IJNS4_1CILi1EEESB_SB_EEENS1_35KernelTmaWarpSpecializedCooperativeEEENS5_IJNSA_ILi256EEENSA_ILi128EEENSA_ILi32EEEEEENS_10tfloat32_tENS5_IJlSB_lEEESJ_SK_NS4_8TiledMMAINS4_8MMA_AtomIJNS4_4SM904GMMA30MMA_64x128x8_F32TF32TF32_SS_TNILNSO_7ScaleInE1ELSQ_1EEEEEENS4_6LayoutINS5_IJNSA_ILi2EEESB_SB_EEENS5_IJSB_NSA_ILi0EEESW_EEEEENS5_IJNS4_10UnderscoreESZ_SZ_EEEEENS4_13SM90_TMA_LOADENS4_14ComposedLayoutINS4_7SwizzleILi3ELi4ELi3EEENS4_18smem_ptr_flag_bitsILi32EEENST_INS5_IJNSA_ILi8EEESH_EEENS5_IJSH_SB_EEEEEEEvNS4_8identityES12_S1C_vS1D_EENS_8epilogue10collective6detail29Sm90TmaWarpSpecializedAdapterINS1G_15DefaultEpilogueISJ_SK_SK_NS1F_6thread17LinearCombinationISJ_Li1EffLNS1K_9ScaleType4KindE0ELNS_15FloatRoundStyleE2ESJ_EENS1_15EpilogueDefaultEEEEEvvEEEEvNT_6ParamsE,"",@"SHT_CUDA_INFO"
	.sectionflags	@""
	.align	4


	//----- nvinfo : EIATTR_CUDA_API_VERSION
	.align		4
        /*0000*/ 	.byte	0x04, 0x37
        /*0002*/ 	.short	(.L_21 - .L_20)
.L_20:
        /*0004*/ 	.word	0x00000082


	//----- nvinfo : EIATTR_KPARAM_INFO
	.align		4
.L_21:
        /*0008*/ 	.byte	0x04, 0x17
        /*000a*/ 	.short	(.L_23 - .L_22)
.L_22:
        /*000c*/ 	.word	0x00000000
        /*0010*/ 	.short	0x0000
        /*0012*/ 	.short	0x0070
        /*0014*/ 	.byte	0x00, 0xf0, 0x01, 0x10


	//----- nvinfo : EIATTR_SPARSE_MMA_MASK
	.align		4
.L_23:
        /*0018*/ 	.byte	0x03, 0x50
        /*001a*/ 	.short	0x0000


	//----- nvinfo : EIATTR_MAXREG_COUNT
	.align		4
        /*001c*/ 	.byte	0x03, 0x1b
        /*001e*/ 	.short	0x00a8


	//----- nvinfo : EIATTR_NUM_BARRIERS
	.align		4
        /*0020*/ 	.byte	0x02, 0x4c
        /*0022*/ 	.byte	0x01
	.zero		1


	//----- nvinfo : EIATTR_EXTERNS
	.align		4
        /*0024*/ 	.byte	0x04, 0x0f
        /*0026*/ 	.short	(.L_25 - .L_24)


	//   ....[0]....
	.align		4
.L_24:
        /*0028*/ 	.word	index@(__assertfail)


	//----- nvinfo : EIATTR_MERCURY_ISA_VERSION
	.align		4
.L_25:
        /*002c*/ 	.byte	0x03, 0x5f
        /*002e*/ 	.short	0x0101


	//----- nvinfo : EIATTR_INT_WARP_WIDE_INSTR_OFFSETS
	.align		4
        /*0030*/ 	.byte	0x04, 0x31
        /*0032*/ 	.short	(.L_27 - .L_26)


	//   ....[0]....
.L_26:
        /*0034*/ 	.word	0x000003b0


	//   ....[1]....
        /*0038*/ 	.word	0x000003e0


	//   ....[2]....
        /*003c*/ 	.word	0x000004c0


	//----- nvinfo : EIATTR_COOP_GROUP_MASK_REGIDS
	.align		4
.L_27:
        /*0040*/ 	.byte	0x04, 0x29
        /*0042*/ 	.short	(.L_29 - .L_28)


	//   ....[0]....
.L_28:
        /*0044*/ 	.word	0xffffffff


	//   ....[1]....
        /*0048*/ 	.word	0xffffffff


	//   ....[2]....
        /*004c*/ 	.word	0xffffffff


	//   ....[3]....
        /*0050*/ 	.word	0xffffffff


	//   ....[4]....
        /*0054*/ 	.word	0xffffffff


	//----- nvinfo : EIATTR_COOP_GROUP_INSTR_OFFSETS
	.align		4
.L_29:
        /*0058*/ 	.byte	0x04, 0x28
        /*005a*/ 	.short	(.L_31 - .L_30)


	//   ....[0]....
.L_30:
        /*005c*/ 	.word	0x00000060


	//   ....[1]....
        /*0060*/ 	.word	0x00000070


	//   ....[2]....
        /*0064*/ 	.word	0x00000130


	//   ....[3]....
        /*0068*/ 	.word	0x000002c0


	//   ....[4]....
        /*006c*/ 	.word	0x00000f70


	//----- nvinfo : EIATTR_REG_RECONFIG
	.align		4
.L_31:
        /*0070*/ 	.byte	0x01, 0x54
	.zero		2


	//----- nvinfo : EIATTR_SYSCALL_OFFSETS
	.align		4
        /*0074*/ 	.byte	0x04, 0x46
        /*0076*/ 	.short	(.L_33 - .L_32)


	//   ....[0]....
.L_32:
        /*0078*/ 	.word	0x00001130


	//----- nvinfo : EIATTR_MBARRIER_INSTR_OFFSETS
	.align		4
.L_33:
        /*007c*/ 	.byte	0x04, 0x39
        /*007e*/ 	.short	(.L_35 - .L_34)


	//   ....[0]....
.L_34:
        /*0080*/ 	.word	0x00000230
        /*0084*/ 	.word	0x000000ff
        /*0088*/ 	.word	0x00000000
        /*008c*/ 	.short	0x0100
        /*008e*/ 	.byte	0x08
	.zero		1


	//   ....[1]....
        /*0090*/ 	.word	0x00000240
        /*0094*/ 	.word	0x000000ff
        /*0098*/ 	.word	0x00000020
        /*009c*/ 	.short	0x0100
        /*009e*/ 	.byte	0x08
	.zero		1


	//   ....[2]....
        /*00a0*/ 	.word	0x00000250
        /*00a4*/ 	.word	0x000000ff
        /*00a8*/ 	.word	0x00000008
        /*00ac*/ 	.short	0x0100
        /*00ae*/ 	.byte	0x08
	.zero		1


	//   ....[3]....
        /*00b0*/ 	.word	0x00000260
        /*00b4*/ 	.word	0x000000ff
        /*00b8*/ 	.word	0x00000028
        /*00bc*/ 	.short	0x0100
        /*00be*/ 	.byte	0x08
	.zero		1


	//   ....[4]....
        /*00c0*/ 	.word	0x00000270
        /*00c4*/ 	.word	0x000000ff
        /*00c8*/ 	.word	0x00000010
        /*00cc*/ 	.short	0x0100
        /*00ce*/ 	.byte	0x08
	.zero		1


	//   ....[5]....
        /*00d0*/ 	.word	0x00000280
        /*00d4*/ 	.word	0x000000ff
        /*00d8*/ 	.word	0x00000030
        /*00dc*/ 	.short	0x0100
        /*00de*/ 	.byte	0x08
	.zero		1


	//   ....[6]....
        /*00e0*/ 	.word	0x00000290
        /*00e4*/ 	.word	0x000000ff
        /*00e8*/ 	.word	0x00000018
        /*00ec*/ 	.short	0x0100
        /*00ee*/ 	.byte	0x08
	.zero		1


	//   ....[7]....
        /*00f0*/ 	.word	0x000002a0
        /*00f4*/ 	.word	0x000000ff
        /*00f8*/ 	.word	0x00000038
        /*00fc*/ 	.short	0x0100
        /*00fe*/ 	.byte	0x08
	.zero		1


	//   ....[8]....
        /*0100*/ 	.word	0x00000530
        /*0104*/ 	.word	0x000000ff
        /*0108*/ 	.word	0x00000050
        /*010c*/ 	.short	0x0100
        /*010e*/ 	.byte	0x06
	.zero		1


	//   ....[9]....
        /*0110*/ 	.word	0x00000590
        /*0114*/ 	.word	0x000000ff
        /*0118*/ 	.word	0x00000058
        /*011c*/ 	.short	0x0100
        /*011e*/ 	.byte	0x06
	.zero		1


	//   ....[10]....
        /*0120*/ 	.word	0x000011b0
        /*0124*/ 	.word	0x00000003
        /*0128*/ 	.word	0x00000000
        /*012c*/ 	.short	0x010a
        /*012e*/ 	.byte	0x3f
	.zero		1


	//   ....[11]....
        /*0130*/ 	.word	0x000011f0
        /*0134*/ 	.word	0x00000003
        /*0138*/ 	.word	0x00000000
        /*013c*/ 	.short	0x010a
        /*013e*/ 	.byte	0x3f
	.zero		1


	//   ....[12]....
        /*0140*/ 	.word	0x000016d0
        /*0144*/ 	.word	0x000000ff
        /*0148*/ 	.word	0x00000000
        /*014c*/ 	.short	0x010a
        /*014e*/ 	.byte	0x08
	.zero		1


	//   ....[13]....
        /*0150*/ 	.word	0x00001710
        /*0154*/ 	.word	0x000000ff
        /*0158*/ 	.word	0x00000000
        /*015c*/ 	.short	0x010a
        /*015e*/ 	.byte	0x08
	.zero		1


	//   ....[14]....
        /*0160*/ 	.word	0x00001ab0
        /*0164*/ 	.word	0x000000ff
        /*0168*/ 	.word	0x00000000
        /*016c*/ 	.short	0x0101
        /*016e*/ 	.byte	0x08
	.zero		1


	//   ....[15]....
        /*0170*/ 	.word	0x00001c90
        /*0174*/ 	.word	0x000000ff
        /*0178*/ 	.word	0x00000000
        /*017c*/ 	.short	0x0101
        /*017e*/ 	.byte	0x04
	.zero		1


	//   ....[16]....
        /*0180*/ 	.word	0x0000b130
        /*0184*/ 	.word	0x0000000c
        /*0188*/ 	.word	0x00000020
        /*018c*/ 	.short	0x010a
        /*018e*/ 	.byte	0x3f
	.zero		1


	//   ....[17]....
        /*0190*/ 	.word	0x0000b4f0
        /*0194*/ 	.word	0x00000005
        /*0198*/ 	.word	0x00000058
        /*019c*/ 	.short	0x0101
        /*019e*/ 	.byte	0x3f
	.zero		1


	//   ....[18]....
        /*01a0*/ 	.word	0x0000bbf0
        /*01a4*/ 	.word	0x00000007
        /*01a8*/ 	.word	0x00000000
        /*01ac*/ 	.short	0x010a
        /*01ae*/ 	.byte	0x3f
	.zero		1


	//   ....[19]....
        /*01b0*/ 	.word	0x0000bc70
        /*01b4*/ 	.word	0x00000006
        /*01b8*/ 	.word	0x00000000
        /*01bc*/ 	.short	0x010a
        /*01be*/ 	.byte	0x3f
	.zero		1


	//   ....[20]....
        /*01c0*/ 	.word	0x0000bd00
        /*01c4*/ 	.word	0x00000007
        /*01c8*/ 	.word	0x00000000
        /*01cc*/ 	.short	0x010a
        /*01ce*/ 	.byte	0x3f
	.zero		1


	//   ....[21]....
        /*01d0*/ 	.word	0x0000bd90
        /*01d4*/ 	.word	0x00000005
        /*01d8*/ 	.word	0x00000000
        /*01dc*/ 	.short	0x010a
        /*01de*/ 	.byte	0x3f
	.zero		1


	//   ....[22]....
        /*01e0*/ 	.word	0x0000bdf0
        /*01e4*/ 	.word	0x00000003
        /*01e8*/ 	.word	0x00000000
        /*01ec*/ 	.short	0x010a
        /*01ee*/ 	.byte	0x3f
	.zero		1


	//   ....[23]....
        /*01f0*/ 	.word	0x0000be50
        /*01f4*/ 	.word	0x00000004
        /*01f8*/ 	.word	0x00000000
        /*01fc*/ 	.short	0x010a
        /*01fe*/ 	.byte	0x3f
	.zero		1


	//   ....[24]....
        /*0200*/ 	.word	0x0000bf20
        /*0204*/ 	.word	0x0000000c
        /*0208*/ 	.word	0x00000020
        /*020c*/ 	.short	0x010a
        /*020e*/ 	.byte	0x3f
	.zero		1


	//   ....[25]....
        /*0210*/ 	.word	0x0000bff0
        /*0214*/ 	.word	0x00000007
        /*0218*/ 	.word	0x00000000
        /*021c*/ 	.short	0x010a
        /*021e*/ 	.byte	0x3f
	.zero		1


	//   ....[26]....
        /*0220*/ 	.word	0x0000c040
        /*0224*/ 	.word	0x00000006
        /*0228*/ 	.word	0x00000000
        /*022c*/ 	.short	0x010a
        /*022e*/ 	.byte	0x3f
	.zero		1


	//   ....[27]....
        /*0230*/ 	.word	0x0000c090
        /*0234*/ 	.word	0x00000007
        /*0238*/ 	.word	0x00000000
        /*023c*/ 	.short	0x010a
        /*023e*/ 	.byte	0x3f
	.zero		1


	//----- nvinfo : EIATTR_NUM_MBARRIERS
	.align		4
.L_35:
        /*0240*/ 	.byte	0x03, 0x38
        /*0242*/ 	.short	0x000a


	//----- nvinfo : EIATTR_EXIT_INSTR_OFFSETS
	.align		4
        /*0244*/ 	.byte	0x04, 0x1c
        /*0246*/ 	.short	(.L_37 - .L_36)


	//   ....[0]....
.L_36:
        /*0248*/ 	.word	0x000005e0


	//   ....[1]....
        /*024c*/ 	.word	0x00000ea0


	//   ....[2]....
        /*0250*/ 	.word	0x0000a7a0


	//   ....[3]....
        /*0254*/ 	.word	0x0000add0


	//   ....[4]....
        /*0258*/ 	.word	0x0000bde0


	//----- nvinfo : EIATTR_MAX_THREADS
	.align		4
.L_37:
        /*025c*/ 	.byte	0x04, 0x05
        /*025e*/ 	.short	(.L_39 - .L_38)
.L_38:
        /*0260*/ 	.word	0x00000180
        /*0264*/ 	.word	0x00000001
        /*0268*/ 	.word	0x00000001


	//----- nvinfo : EIATTR_CRS_STACK_SIZE
	.align		4
.L_39:
        /*026c*/ 	.byte	0x04, 0x1e
        /*026e*/ 	.short	(.L_41 - .L_40)
.L_40:
        /*0270*/ 	.word	0x00000000


	//----- nvinfo : EIATTR_CBANK_PARAM_SIZE
	.align		4
.L_41:
        /*0274*/ 	.byte	0x03, 0x19
        /*0276*/ 	.short	0x0470


	//----- nvinfo : EIATTR_PARAM_CBANK
	.align		4
        /*0278*/ 	.byte	0x04, 0x0a
        /*027a*/ 	.short	(.L_43 - .L_42)
	.align		4
.L_42:
        /*027c*/ 	.word	index@(.nv.constant0._ZN7cutlass13device_kernelINS_4gemm6kernel13GemmUniversalIN4cute5tupleIJiiiiEEENS1_10collective13CollectiveMmaINS1_34MainloopSm90TmaGmmaWarpSpecializedILi4ENS5_IJNS4_1CILi1EEESB_SB_EEENS1_35KernelTmaWarpSpecializedCooperativeEEENS5_IJNSA_ILi256EEENSA_ILi128EEENSA_ILi32EEEEEENS_10tfloat32_tENS5_IJlSB_lEEESJ_SK_NS4_8TiledMMAINS4_8MMA_AtomIJNS4_4SM904GMMA30MMA_64x128x8_F32TF32TF32_SS_TNILNSO_7ScaleInE1ELSQ_1EEEEEENS4_6LayoutINS5_IJNSA_ILi2EEESB_SB_EEENS5_IJSB_NSA_ILi0EEESW_EEEEENS5_IJNS4_10UnderscoreESZ_SZ_EEEEENS4_13SM90_TMA_LOADENS4_14ComposedLayoutINS4_7SwizzleILi3ELi4ELi3EEENS4_18smem_ptr_flag_bitsILi32EEENST_INS5_IJNSA_ILi8EEESH_EEENS5_IJSH_SB_EEEEEEEvNS4_8identityES12_S1C_vS1D_EENS_8epilogue10collective6detail29Sm90TmaWarpSpecializedAdapterINS1G_15DefaultEpilogueISJ_SK_SK_NS1F_6thread17LinearCombinationISJ_Li1EffLNS1K_9ScaleType4KindE0ELNS_15FloatRoundStyleE2ESJ_EENS1_15EpilogueDefaultEEEEEvvEEEEvNT_6ParamsE)
        /*0280*/ 	.short	0x0210
        /*0282*/ 	.short	0x0470


	//----- nvinfo : EIATTR_SW_WAR
	.align		4
.L_43:
        /*0284*/ 	.byte	0x04, 0x36
        /*0286*/ 	.short	(.L_45 - .L_44)
.L_44:
        /*0288*/ 	.word	0x00000008
.L_45:


//--------------------- .nv.callgraph             --------------------------
	.section	.nv.callgraph,"",@"SHT_CUDA_CALLGRAPH"
	.align	4
	.sectionentsize	8
	.align		4
        /*0000*/ 	.word	0x00000000
	.align		4
        /*0004*/ 	.word	0xffffffff
	.align		4
        /*0008*/ 	.word	index@(_ZN7cutlass13device_kernelINS_4gemm6kernel13GemmUniversalIN4cute5tupleIJiiiiEEENS1_10collective13CollectiveMmaINS1_34MainloopSm90TmaGmmaWarpSpecializedILi4ENS5_IJNS4_1CILi1EEESB_SB_EEENS1_35KernelTmaWarpSpecializedCooperativeEEENS5_IJNSA_ILi256EEENSA_ILi128EEENSA_ILi32EEEEEENS_10tfloat32_tENS5_IJlSB_lEEESJ_SK_NS4_8TiledMMAINS4_8MMA_AtomIJNS4_4SM904GMMA30MMA_64x128x8_F32TF32TF32_SS_TNILNSO_7ScaleInE1ELSQ_1EEEEEENS4_6LayoutINS5_IJNSA_ILi2EEESB_SB_EEENS5_IJSB_NSA_ILi0EEESW_EEEEENS5_IJNS4_10UnderscoreESZ_SZ_EEEEENS4_13SM90_TMA_LOADENS4_14ComposedLayoutINS4_7SwizzleILi3ELi4ELi3EEENS4_18smem_ptr_flag_bitsILi32EEENST_INS5_IJNSA_ILi8EEESH_EEENS5_IJSH_SB_EEEEEEEvNS4_8identityES12_S1C_vS1D_EENS_8epilogue10collective6detail29Sm90TmaWarpSpecializedAdapterINS1G_15DefaultEpilogueISJ_SK_SK_NS1F_6thread17LinearCombinationISJ_Li1EffLNS1K_9ScaleType4KindE0ELNS_15FloatRoundStyleE2ESJ_EENS1_15EpilogueDefaultEEEEEvvEEEEvNT_6ParamsE)
	.align		4
        /*000c*/ 	.word	index@(__assertfail)
	.align		4
        /*0010*/ 	.word	0x00000000
	.align		4
        /*0014*/ 	.word	0xfffffffe
	.align		4
        /*0018*/ 	.word	0x00000000
	.align		4
        /*001c*/ 	.word	0xfffffffd
	.align		4
        /*0020*/ 	.word	0x00000000
	.align		4
        /*0024*/ 	.word	0xfffffffc


//--------------------- .nv.constant4             --------------------------
	.section	.nv.constant4,"a",@progbits
	.align	8
	.align		8
.nv.constant4:
        /*0000*/ 	.dword	__assertfail
	.align		8
        /*0008*/ 	.dword	__unnamed_1
	.align		8
        /*0010*/ 	.dword	_ZN40_INTERNAL_9292e31e_4_k_cu_0f3ba82e_238654cuda3std3__45__cpo5beginE
	.align		8
        /*0018*/ 	.dword	_ZN40_INTERNAL_9292e31e_4_k_cu_0f3ba82e_238654cuda3std3__45__cpo3endE
	.align		8
        /*0020*/ 	.dword	_ZN40_INTERNAL_9292e31e_4_k_cu_0f3ba82e_238654cuda3std3__45__cpo6cbeginE
	.align		8
        /*0028*/ 	.dword	_ZN40_INTERNAL_9292e31e_4_k_cu_0f3ba82e_238654cuda3std3__45__cpo4cendE
	.align		8
        /*0030*/ 	.dword	_ZN40_INTERNAL_9292e31e_4_k_cu_0f3ba82e_238654cuda3std3__442_GLOBAL__N__9292e31e_4_k_cu_0f3ba82e_238656ignoreE
	.align		8
        /*0038*/ 	.dword	_ZN40_INTERNAL_9292e31e_4_k_cu_0f3ba82e_238654cuda3std3__419piecewise_constructE
	.align		8
        /*0040*/ 	.dword	_ZN40_INTERNAL_9292e31e_4_k_cu_0f3ba82e_238654cuda3std3__48in_placeE
	.align		8
        /*0048*/ 	.dword	_ZN40_INTERNAL_9292e31e_4_k_cu_0f3ba82e_238654cuda3std6ranges3__45__cpo4swapE
	.align		8
        /*0050*/ 	.dword	_ZN40_INTERNAL_9292e31e_4_k_cu_0f3ba82e_238654cuda3std6ranges3__45__cpo9iter_moveE
	.align		8
        /*0058*/ 	.dword	_ZN40_INTERNAL_9292e31e_4_k_cu_0f3ba82e_238654cute7productE
	.align		8
        /*0060*/ 	.dword	_ZN40_INTERNAL_9292e31e_4_k_cu_0f3ba82e_238654cute1_E
	.align		8
        /*0068*/ 	.dword	$str$22
	.align		8
        /*0070*/ 	.dword	$str$23


//--------------------- .text._ZN7cutlass13device_kernelINS_4gemm6kernel13GemmUniversalIN4cute5tupleIJiiiiEEENS1_10collective13CollectiveMmaINS1_34MainloopSm90TmaGmmaWarpSpecializedILi4ENS5_IJNS4_1CILi1EEESB_SB_EEENS1_35KernelTmaWarpSpecializedCooperativeEEENS5_IJNSA_ILi256EEENSA_ILi128EEENSA_ILi32EEEEEENS_10tfloat32_tENS5_IJlSB_lEEESJ_SK_NS4_8TiledMMAINS4_8MMA_AtomIJNS4_4SM904GMMA30MMA_64x128x8_F32TF32TF32_SS_TNILNSO_7ScaleInE1ELSQ_1EEEEEENS4_6LayoutINS5_IJNSA_ILi2EEESB_SB_EEENS5_IJSB_NSA_ILi0EEESW_EEEEENS5_IJNS4_10UnderscoreESZ_SZ_EEEEENS4_13SM90_TMA_LOADENS4_14ComposedLayoutINS4_7SwizzleILi3ELi4ELi3EEENS4_18smem_ptr_flag_bitsILi32EEENST_INS5_IJNSA_ILi8EEESH_EEENS5_IJSH_SB_EEEEEEEvNS4_8identityES12_S1C_vS1D_EENS_8epilogue10collective6detail29Sm90TmaWarpSpecializedAdapterINS1G_15DefaultEpilogueISJ_SK_SK_NS1F_6thread17LinearCombinationISJ_Li1EffLNS1K_9ScaleType4KindE0ELNS_15FloatRoundStyleE2ESJ_EENS1_15EpilogueDefaultEEEEEvvEEEEvNT_6ParamsE --------------------------
	.section	.text._ZN7cutlass13device_kernelINS_4gemm6kernel13GemmUniversalIN4cute5tupleIJiiiiEEENS1_10collective13CollectiveMmaINS1_34MainloopSm90TmaGmmaWarpSpecializedILi4ENS5_IJNS4_1CILi1EEESB_SB_EEENS1_35KernelTmaWarpSpecializedCooperativeEEENS5_IJNSA_ILi256EEENSA_ILi128EEENSA_ILi32EEEEEENS_10tfloat32_tENS5_IJlSB_lEEESJ_SK_NS4_8TiledMMAINS4_8MMA_AtomIJNS4_4SM904GMMA30MMA_64x128x8_F32TF32TF32_SS_TNILNSO_7ScaleInE1ELSQ_1EEEEEENS4_6LayoutINS5_IJNSA_ILi2EEESB_SB_EEENS5_IJSB_NSA_ILi0EEESW_EEEEENS5_IJNS4_10UnderscoreESZ_SZ_EEEEENS4_13SM90_TMA_LOADENS4_14ComposedLayoutINS4_7SwizzleILi3ELi4ELi3EEENS4_18smem_ptr_flag_bitsILi32EEENST_INS5_IJNSA_ILi8EEESH_EEENS5_IJSH_SB_EEEEEEEvNS4_8identityES12_S1C_vS1D_EENS_8epilogue10collective6detail29Sm90TmaWarpSpecializedAdapterINS1G_15DefaultEpilogueISJ_SK_SK_NS1F_6thread17LinearCombinationISJ_Li1EffLNS1K_9ScaleType4KindE0ELNS_15FloatRoundStyleE2ESJ_EENS1_15EpilogueDefaultEEEEEvvEEEEvNT_6ParamsE,"ax",@progbits
	.align	128
.text._ZN7cutlass13device_kernelINS_4gemm6kernel13GemmUniversalIN4cute5tupleIJiiiiEEENS1_10collective13CollectiveMmaINS1_34MainloopSm90TmaGmmaWarpSpecializedILi4ENS5_IJNS4_1CILi1EEESB_SB_EEENS1_35KernelTmaWarpSpecializedCooperativeEEENS5_IJNSA_ILi256EEENSA_ILi128EEENSA_ILi32EEEEEENS_10tfloat32_tENS5_IJlSB_lEEESJ_SK_NS4_8TiledMMAINS4_8MMA_AtomIJNS4_4SM904GMMA30MMA_64x128x8_F32TF32TF32_SS_TNILNSO_7ScaleInE1ELSQ_1EEEEEENS4_6LayoutINS5_IJNSA_ILi2EEESB_SB_EEENS5_IJSB_NSA_ILi0EEESW_EEEEENS5_IJNS4_10UnderscoreESZ_SZ_EEEEENS4_13SM90_TMA_LOADENS4_14ComposedLayoutINS4_7SwizzleILi3ELi4ELi3EEENS4_18smem_ptr_flag_bitsILi32EEENST_INS5_IJNSA_ILi8EEESH_EEENS5_IJSH_SB_EEEEEEEvNS4_8identityES12_S1C_vS1D_EENS_8epilogue10collective6detail29Sm90TmaWarpSpecializedAdapterINS1G_15DefaultEpilogueISJ_SK_SK_NS1F_6thread17LinearCombinationISJ_Li1EffLNS1K_9ScaleType4KindE0ELNS_15FloatRoundStyleE2ESJ_EENS1_15EpilogueDefaultEEEEEvvEEEEvNT_6ParamsE:
        .type           _ZN7cutlass13device_kernelINS_4gemm6kernel13GemmUniversalIN4cute5tupleIJiiiiEEENS1_10collective13CollectiveMmaINS1_34MainloopSm90TmaGmmaWarpSpecializedILi4ENS5_IJNS4_1CILi1EEESB_SB_EEENS1_35KernelTmaWarpSpecializedCooperativeEEENS5_IJNSA_ILi256EEENSA_ILi128EEENSA_ILi32EEEEEENS_10tfloat32_tENS5_IJlSB_lEEESJ_SK_NS4_8TiledMMAINS4_8MMA_AtomIJNS4_4SM904GMMA30MMA_64x128x8_F32TF32TF32_SS_TNILNSO_7ScaleInE1ELSQ_1EEEEEENS4_6LayoutINS5_IJNSA_ILi2EEESB_SB_EEENS5_IJSB_NSA_ILi0EEESW_EEEEENS5_IJNS4_10UnderscoreESZ_SZ_EEEEENS4_13SM90_TMA_LOADENS4_14ComposedLayoutINS4_7SwizzleILi3ELi4ELi3EEENS4_18smem_ptr_flag_bitsILi32EEENST_INS5_IJNSA_ILi8EEESH_EEENS5_IJSH_SB_EEEEEEEvNS4_8identityES12_S1C_vS1D_EENS_8epilogue10collective6detail29Sm90TmaWarpSpecializedAdapterINS1G_15DefaultEpilogueISJ_SK_SK_NS1F_6thread17LinearCombinationISJ_Li1EffLNS1K_9ScaleType4KindE0ELNS_15FloatRoundStyleE2ESJ_EENS1_15EpilogueDefaultEEEEEvvEEEEvNT_6ParamsE,@function
        .size           _ZN7cutlass13device_kernelINS_4gemm6kernel13GemmUniversalIN4cute5tupleIJiiiiEEENS1_10collective13CollectiveMmaINS1_34MainloopSm90TmaGmmaWarpSpecializedILi4ENS5_IJNS4_1CILi1EEESB_SB_EEENS1_35KernelTmaWarpSpecializedCooperativeEEENS5_IJNSA_ILi256EEENSA_ILi128EEENSA_ILi32EEEEEENS_10tfloat32_tENS5_IJlSB_lEEESJ_SK_NS4_8TiledMMAINS4_8MMA_AtomIJNS4_4SM904GMMA30MMA_64x128x8_F32TF32TF32_SS_TNILNSO_7ScaleInE1ELSQ_1EEEEEENS4_6LayoutINS5_IJNSA_ILi2EEESB_SB_EEENS5_IJSB_NSA_ILi0EEESW_EEEEENS5_IJNS4_10UnderscoreESZ_SZ_EEEEENS4_13SM90_TMA_LOADENS4_14ComposedLayoutINS4_7SwizzleILi3ELi4ELi3EEENS4_18smem_ptr_flag_bitsILi32EEENST_INS5_IJNSA_ILi8EEESH_EEENS5_IJSH_SB_EEEEEEEvNS4_8identityES12_S1C_vS1D_EENS_8epilogue10collective6detail29Sm90TmaWarpSpecializedAdapterINS1G_15DefaultEpilogueISJ_SK_SK_NS1F_6thread17LinearCombinationISJ_Li1EffLNS1K_9ScaleType4KindE0ELNS_15FloatRoundStyleE2ESJ_EENS1_15EpilogueDefaultEEEEEvvEEEEvNT_6ParamsE,(.L_x_320 - _ZN7cutlass13device_kernelINS_4gemm6kernel13GemmUniversalIN4cute5tupleIJiiiiEEENS1_10collective13CollectiveMmaINS1_34MainloopSm90TmaGmmaWarpSpecializedILi4ENS5_IJNS4_1CILi1EEESB_SB_EEENS1_35KernelTmaWarpSpecializedCooperativeEEENS5_IJNSA_ILi256EEENSA_ILi128EEENSA_ILi32EEEEEENS_10tfloat32_tENS5_IJlSB_lEEESJ_SK_NS4_8TiledMMAINS4_8MMA_AtomIJNS4_4SM904GMMA30MMA_64x128x8_F32TF32TF32_SS_TNILNSO_7ScaleInE1ELSQ_1EEEEEENS4_6LayoutINS5_IJNSA_ILi2EEESB_SB_EEENS5_IJSB_NSA_ILi0EEESW_EEEEENS5_IJNS4_10UnderscoreESZ_SZ_EEEEENS4_13SM90_TMA_LOADENS4_14ComposedLayoutINS4_7SwizzleILi3ELi4ELi3EEENS4_18smem_ptr_flag_bitsILi32EEENST_INS5_IJNSA_ILi8EEESH_EEENS5_IJSH_SB_EEEEEEEvNS4_8identityES12_S1C_vS1D_EENS_8epilogue10collective6detail29Sm90TmaWarpSpecializedAdapterINS1G_15DefaultEpilogueISJ_SK_SK_NS1F_6thread17LinearCombinationISJ_Li1EffLNS1K_9ScaleType4KindE0ELNS_15FloatRoundStyleE2ESJ_EENS1_15EpilogueDefaultEEEEEvvEEEEvNT_6ParamsE)
        .other          _ZN7cutlass13device_kernelINS_4gemm6kernel13GemmUniversalIN4cute5tupleIJiiiiEEENS1_10collective13CollectiveMmaINS1_34MainloopSm90TmaGmmaWarpSpecializedILi4ENS5_IJNS4_1CILi1EEESB_SB_EEENS1_35KernelTmaWarpSpecializedCooperativeEEENS5_IJNSA_ILi256EEENSA_ILi128EEENSA_ILi32EEEEEENS_10tfloat32_tENS5_IJlSB_lEEESJ_SK_NS4_8TiledMMAINS4_8MMA_AtomIJNS4_4SM904GMMA30MMA_64x128x8_F32TF32TF32_SS_TNILNSO_7ScaleInE1ELSQ_1EEEEEENS4_6LayoutINS5_IJNSA_ILi2EEESB_SB_EEENS5_IJSB_NSA_ILi0EEESW_EEEEENS5_IJNS4_10UnderscoreESZ_SZ_EEEEENS4_13SM90_TMA_LOADENS4_14ComposedLayoutINS4_7SwizzleILi3ELi4ELi3EEENS4_18smem_ptr_flag_bitsILi32EEENST_INS5_IJNSA_ILi8EEESH_EEENS5_IJSH_SB_EEEEEEEvNS4_8identityES12_S1C_vS1D_EENS_8epilogue10collective6detail29Sm90TmaWarpSpecializedAdapterINS1G_15DefaultEpilogueISJ_SK_SK_NS1F_6thread17LinearCombinationISJ_Li1EffLNS1K_9ScaleType4KindE0ELNS_15FloatRoundStyleE2ESJ_EENS1_15EpilogueDefaultEEEEEvvEEEEvNT_6ParamsE,@"STO_CUDA_ENTRY STV_DEFAULT"
_ZN7cutlass13device_kernelINS_4gemm6kernel13GemmUniversalIN4cute5tupleIJiiiiEEENS1_10collective13CollectiveMmaINS1_34MainloopSm90TmaGmmaWarpSpecializedILi4ENS5_IJNS4_1CILi1EEESB_SB_EEENS1_35KernelTmaWarpSpecializedCooperativeEEENS5_IJNSA_ILi256EEENSA_ILi128EEENSA_ILi32EEEEEENS_10tfloat32_tENS5_IJlSB_lEEESJ_SK_NS4_8TiledMMAINS4_8MMA_AtomIJNS4_4SM904GMMA30MMA_64x128x8_F32TF32TF32_SS_TNILNSO_7ScaleInE1ELSQ_1EEEEEENS4_6LayoutINS5_IJNSA_ILi2EEESB_SB_EEENS5_IJSB_NSA_ILi0EEESW_EEEEENS5_IJNS4_10UnderscoreESZ_SZ_EEEEENS4_13SM90_TMA_LOADENS4_14ComposedLayoutINS4_7SwizzleILi3ELi4ELi3EEENS4_18smem_ptr_flag_bitsILi32EEENST_INS5_IJNSA_ILi8EEESH_EEENS5_IJSH_SB_EEEEEEEvNS4_8identityES12_S1C_vS1D_EENS_8epilogue10collective6detail29Sm90TmaWarpSpecializedAdapterINS1G_15DefaultEpilogueISJ_SK_SK_NS1F_6thread17LinearCombinationISJ_Li1EffLNS1K_9ScaleType4KindE0ELNS_15FloatRoundStyleE2ESJ_EENS1_15EpilogueDefaultEEEEEvvEEEEvNT_6ParamsE:
[----:B------:R-:W0:Y:S01]  /*0000*/  LDC R1, c[0x0][0x28] ;  /* 0x00000a00ff017b82 */ /* 0x000e220000000800 */
[----:B------:R-:W1:Y:S01]  /*0010*/  S2R R18, SR_TID.X ;  /* 0x0000000000127919 */ /* 0x000e620000002100 */
[----:B------:R-:W-:Y:S01]  /*0020*/  ELECT P0, URZ, PT ;  /* 0x00000000003f782f */ /* 0x000fe20003800000 */
[----:B------:R-:W-:Y:S01]  /*0030*/  BSSY B0, `(.L_x_0) ;  /* 0x000000f000007945 */ /* 0x000fe20003800000 */
[--C-:B-1----:R-:W-:Y:S02]  /*0040*/  SHF.R.U32.HI R0, RZ, 0x5, R18.reuse ;  /* 0x00000005ff007819 */ /* 0x102fe40000011612 */
[----:B------:R-:W-:-:S03]  /*0050*/  SHF.R.U32.HI R22, RZ, 0x7, R18 ;  /* 0x00000007ff167819 */ /* 0x000fc60000011612 */
[----:B------:R-:W1:Y:S04]  /*0060*/  SHFL.IDX PT, R5, R0, RZ, 0x1f ;  /* 0x00001fff00057589 */ /* 0x000e6800000e0000 */
[----:B------:R2:W3:Y:S01]  /*0070*/  SHFL.IDX PT, R8, R22, RZ, 0x1f ;  /* 0x00001fff16087589 */ /* 0x0004e200000e0000 */
[----:B-1----:R-:W-:-:S13]  /*0080*/  ISETP.NE.OR P0, PT, R5, RZ, !P0 ;  /* 0x000000ff0500720c */ /* 0x002fda0004705670 */
[----:B0-23--:R-:W-:Y:S05]  /*0090*/  @P0 BRA `(.L_x_1) ;  /* 0x0000000000200947 */ /* 0x00dfea0003800000 */
[----:B------:R-:W-:Y:S02]  /*00a0*/  ULDC.64 UR4, c[0x0][0x198] ;  /* 0x0000660000047ab9 */ /* 0x000fe40000000a00 */
[----:B------:R-:W-:Y:S02]  /*00b0*/  UIADD3 UR6, UP0, UR4, 0xf0, URZ ;  /* 0x000000f004067890 */ /* 0x000fe4000ff1e03f */
[----:B------:R-:W-:Y:S02]  /*00c0*/  UIADD3 UR4, UP1, UR4, 0x1f0, URZ ;  /* 0x000001f004047890 */ /* 0x000fe4000ff3e03f */
[----:B------:R-:W-:Y:S02]  /*00d0*/  UIADD3.X UR7, URZ, UR5, URZ, UP0, !UPT ;  /* 0x000000053f077290 */ /* 0x000fe400087fe43f */
[----:B------:R-:W-:-:S07]  /*00e0*/  UIADD3.X UR5, URZ, UR5, URZ, UP1, !UPT ;  /* 0x000000053f057290 */ /* 0x000fce0008ffe43f */
[----:B------:R0:W-:Y:S02]  /*00f0*/  UTMACCTL.PF [UR6] ;  /* 0x00000000060079b9 */ /* 0x0001e40008040000 */
[----:B------:R0:W-:Y:S02]  /*0100*/  UTMACCTL.PF [UR4] ;  /* 0x00000000040079b9 */ /* 0x0001e40008040000 */
[----:B0-----:R-:W-:Y:S01]  /*0110*/  NOP ;  /* 0x0000000000007918 */ /* 0x001fe20000000000 */
.L_x_1:
[----:B------:R-:W-:Y:S05]  /*0120*/  BSYNC B0 ;  /* 0x0000000000007941 */ /* 0x000fea0003800000 */
.L_x_0:
[----:B------:R-:W0:Y:S02]  /*0130*/  SHFL.IDX PT, R2, R0, RZ, 0x1f ;  /* 0x00001fff00027589 */ /* 0x000e2400000e0000 */
[----:B0-----:R-:W-:-:S13]  /*0140*/  ISETP.NE.AND P0, PT, R2, RZ, PT ;  /* 0x000000ff0200720c */ /* 0x001fda0003f05270 */
[----:B------:R-:W-:Y:S05]  /*0150*/  @P0 BRA `(.L_x_2) ;  /* 0x0000000000580947 */ /* 0x000fea0003800000 */
[----:B------:R-:W0:Y:S01]  /*0160*/  S2UR UR8, SR_CgaCtaId ;  /* 0x00000000000879c3 */ /* 0x000e220000008800 */
[----:B------:R-:W-:Y:S01]  /*0170*/  UMOV UR4, 0x400 ;  /* 0x0000040000047882 */ /* 0x000fe20000000000 */
[----:B------:R-:W-:Y:S01]  /*0180*/  UMOV UR5, 0x1 ;  /* 0x0000000100057882 */ /* 0x000fe20000000000 */
[----:B------:R-:W-:Y:S01]  /*0190*/  UMOV UR6, 0x100 ;  /* 0x0000010000067882 */ /* 0x000fe20000000000 */
[----:B------:R-:W-:Y:S01]  /*01a0*/  ELECT P0, URZ, PT ;  /* 0x00000000003f782f */ /* 0x000fe20003800000 */
[----:B------:R-:W-:-:S04]  /*01b0*/  UIADD3 UR6, -UR6, 0x100000, URZ ;  /* 0x0010000006067890 */ /* 0x000fc8000fffe13f */
[----:B------:R-:W-:Y:S02]  /*01c0*/  USHF.L.U32 UR7, UR6, 0xb, URZ ;  /* 0x0000000b06077899 */ /* 0x000fe4000800063f */
[----:B------:R-:W-:Y:S02]  /*01d0*/  USHF.L.U32 UR6, UR6, 0x1, URZ ;  /* 0x0000000106067899 */ /* 0x000fe4000800063f */
[----:B0-----:R-:W-:Y:S02]  /*01e0*/  ULEA UR8, UR8, UR4, 0x18 ;  /* 0x0000000408087291 */ /* 0x001fe4000f8ec03f */
[----:B------:R-:W-:-:S04]  /*01f0*/  UIADD3 UR4, -UR5, 0x100000, URZ ;  /* 0x0010000005047890 */ /* 0x000fc8000fffe13f */
[----:B------:R-:W-:Y:S02]  /*0200*/  USHF.L.U32 UR5, UR4, 0xb, URZ ;  /* 0x0000000b04057899 */ /* 0x000fe4000800063f */
[----:B------:R-:W-:Y:S01]  /*0210*/  USHF.L.U32 UR4, UR4, 0x1, URZ ;  /* 0x0000000104047899 */ /* 0x000fe2000800063f */
[----:B------:R-:W0:Y:S11]  /*0220*/  FENCE.VIEW.ASYNC.S ;  /* 0x00000000000073c6 */ /* 0x000e360000000000 */
[----:B0-----:R0:W1:Y:S01]  /*0230*/  SYNCS.EXCH.64 URZ, [UR8], UR4 ;  /* 0x00000004083f75b2 */ /* 0x0010620008000100 */
[----:B------:R0:W2:Y:S01]  /*0240*/  SYNCS.EXCH.64 URZ, [UR8+0x20], UR6 ;  /* 0x00002006083f75b2 */ /* 0x0000a20008000100 */
[----:B------:R0:W3:Y:S01]  /*0250*/  SYNCS.EXCH.64 URZ, [UR8+0x8], UR4 ;  /* 0x00000804083f75b2 */ /* 0x0000e20008000100 */
[----:B------:R0:W4:Y:S01]  /*0260*/  SYNCS.EXCH.64 URZ, [UR8+0x28], UR6 ;  /* 0x00002806083f75b2 */ /* 0x0001220008000100 */
[----:B------:R0:W0:Y:S01]  /*0270*/  SYNCS.EXCH.64 URZ, [UR8+0x10], UR4 ;  /* 0x00001004083f75b2 */ /* 0x0000220008000100 */
[----:B------:R0:W0:Y:S01]  /*0280*/  SYNCS.EXCH.64 URZ, [UR8+0x30], UR6 ;  /* 0x00003006083f75b2 */ /* 0x0000220008000100 */
[----:B------:R0:W0:Y:S01]  /*0290*/  SYNCS.EXCH.64 URZ, [UR8+0x18], UR4 ;  /* 0x00001804083f75b2 */ /* 0x0000220008000100 */
[----:B------:R0:W0:Y:S01]  /*02a0*/  SYNCS.EXCH.64 URZ, [UR8+0x38], UR6 ;  /* 0x00003806083f75b2 */ /* 0x0000220008000100 */
[----:B------:R-:W-:Y:S01]  /*02b0*/  NOP ;  /* 0x0000000000007918 */ /* 0x000fe20000000000 */
.L_x_2:
[----:B------:R-:W5:Y:S01]  /*02c0*/  SHFL.IDX PT, R0, R0, RZ, 0x1f ;  /* 0x00001fff00007589 */ /* 0x000f6200000e0000 */
[----:B------:R-:W-:Y:S01]  /*02d0*/  ELECT P0, URZ, PT ;  /* 0x00000000003f782f */ /* 0x000fe20003800000 */
[----:B------:R-:W1:Y:S01]  /*02e0*/  LDC R2, c[0x0][0x65c] ;  /* 0x00019700ff027b82 */ /* 0x000e620000000800 */
[----:B------:R-:W-:Y:S01]  /*02f0*/  SHF.R.S32.HI R6, RZ, 0x1f, R5 ;  /* 0x0000001fff067819 */ /* 0x000fe20000011405 */
[----:B------:R-:W2:Y:S01]  /*0300*/  S2R R3, SR_CTAID.Y ;  /* 0x0000000000037919 */ /* 0x000ea20000002600 */
[----:B0-----:R-:W-:Y:S01]  /*0310*/  UMOV UR4, 0x20 ;  /* 0x0000002000047882 */ /* 0x001fe20000000000 */
[----:B------:R-:W-:Y:S01]  /*0320*/  ISETP.NE.AND P2, PT, R8, RZ, PT ;  /* 0x000000ff0800720c */ /* 0x000fe20003f45270 */
[----:B------:R-:W-:Y:S01]  /*0330*/  NOP ;  /* 0x0000000000007918 */ /* 0x000fe20000000000 */
[----:B------:R-:W0:Y:S01]  /*0340*/  S2R R4, SR_CTAID.X ;  /* 0x0000000000047919 */ /* 0x000e220000002500 */
[----:B------:R-:W-:Y:S01]  /*0350*/  LEA.HI R6, R6, R5, RZ, 0x2 ;  /* 0x0000000506067211 */ /* 0x000fe200078f10ff */
[----:B------:R-:W-:Y:S01]  /*0360*/  NOP ;  /* 0x0000000000007918 */ /* 0x000fe20000000000 */
[----:B-----5:R-:W-:-:S02]  /*0370*/  ISETP.NE.OR P0, PT, R0, RZ, !P0 ;  /* 0x000000ff0000720c */ /* 0x020fc40004705670 */
[----:B-1----:R-:W-:-:S04]  /*0380*/  ISETP.NE.AND P3, PT, R2, 0x1, PT ;  /* 0x000000010200780c */ /* 0x002fc80003f65270 */
[----:B------:R-:W-:Y:S02]  /*0390*/  P2R R0, PR, RZ, 0x8 ;  /* 0x00000008ff007803 */ /* 0x000fe40000000000 */
[----:B------:R-:W-:-:S05]  /*03a0*/  LOP3.LUT R0, R6, 0xfffffffc, RZ, 0xc0, !PT ;  /* 0xfffffffc06007812 */ /* 0x000fca00078ec0ff */
[----:B------:R-:W-:Y:S01]  /*03b0*/  VOTEU.ALL UP0, P0 ;  /* 0x00000000003f7886 */ /* 0x000fe20000000000 */
[----:B------:R-:W-:Y:S01]  /*03c0*/  IMAD.IADD R0, R5, 0x1, -R0 ;  /* 0x0000000105007824 */ /* 0x000fe200078e0a00 */
[----:B------:R-:W0:Y:S01]  /*03d0*/  @P3 LDC R17, c[0x0][0x10] ;  /* 0x00000400ff113b82 */ /* 0x000e220000000800 */
[----:B------:R-:W-:Y:S01]  /*03e0*/  VOTEU.ALL UP1, P0 ;  /* 0x00000000003f7886 */ /* 0x000fe20000020000 */
[----:B--2---:R-:W-:Y:S01]  /*03f0*/  @P3 IMAD.MOV.U32 R6, RZ, RZ, R3 ;  /* 0x000000ffff063224 */ /* 0x004fe200078e0003 */
[----:B------:R-:W-:Y:S01]  /*0400*/  @!UP0 UMOV UR6, 0x400 ;  /* 0x0000040000068882 */ /* 0x000fe20000000000 */
[----:B------:R-:W-:-:S04]  /*0410*/  @!UP0 UIADD3 UR4, -UR4, 0x100000, URZ ;  /* 0x0010000004048890 */ /* 0x000fc8000fffe13f */
[----:B------:R-:W-:Y:S02]  /*0420*/  @!UP0 USHF.L.U32 UR5, UR4, 0xb, URZ ;  /* 0x0000000b04058899 */ /* 0x000fe4000800063f */
[----:B------:R-:W-:Y:S01]  /*0430*/  @!UP0 USHF.L.U32 UR4, UR4, 0x1, URZ ;  /* 0x0000000104048899 */ /* 0x000fe2000800063f */
[----:B------:R-:W-:Y:S02]  /*0440*/  @P3 IMAD.MOV.U32 R7, RZ, RZ, RZ ;  /* 0x000000ffff073224 */ /* 0x000fe400078e00ff */
[----:B------:R-:W-:Y:S01]  /*0450*/  IMAD.MOV.U32 R5, RZ, RZ, RZ ;  /* 0x000000ffff057224 */ /* 0x000fe200078e00ff */
[----:B------:R-:W1:Y:S01]  /*0460*/  @!UP0 S2UR UR7, SR_CgaCtaId ;  /* 0x00000000000789c3 */ /* 0x000e620000008800 */
[----:B------:R-:W-:-:S07]  /*0470*/  @P3 IMAD.MOV.U32 R11, RZ, RZ, RZ ;  /* 0x000000ffff0b3224 */ /* 0x000fce00078e00ff */
[----:B------:R-:W2:Y:S01]  /*0480*/  @!P3 LDC R9, c[0x0][0xc] ;  /* 0x00000300ff09bb82 */ /* 0x000ea20000000800 */
[----:B0-----:R-:W-:-:S04]  /*0490*/  @P3 IMAD.WIDE.U32 R16, R4, R17, R6 ;  /* 0x0000001104103225 */ /* 0x001fc800078e0006 */
[----:B------:R-:W-:Y:S01]  /*04a0*/  @P3 IMAD.IADD R17, R17, 0x1, R11 ;  /* 0x0000000111113824 */ /* 0x000fe200078e020b */
[----:B-1----:R-:W-:Y:S01]  /*04b0*/  @!UP0 ULEA UR6, UR7, UR6, 0x18 ;  /* 0x0000000607068291 */ /* 0x002fe2000f8ec03f */
[----:B------:R-:W-:Y:S01]  /*04c0*/  VOTEU.ALL UP0, P0 ;  /* 0x00000000003f7886 */ /* 0x000fe20000000000 */
[----:B------:R-:W-:-:S04]  /*04d0*/  ISETP.NE.AND P0, PT, R0, 0x3, PT ;  /* 0x000000030000780c */ /* 0x000fc80003f05270 */
[----:B------:R-:W-:Y:S01]  /*04e0*/  ISETP.EQ.OR P0, PT, R0, RZ, !P0 ;  /* 0x000000ff0000720c */ /* 0x000fe20004702670 */
[----:B--2---:R-:W-:-:S03]  /*04f0*/  @!P3 IMAD.WIDE.U32 R6, R9, R3, R4 ;  /* 0x000000030906b225 */ /* 0x004fc600078e0004 */
[C---:B------:R-:W-:Y:S01]  /*0500*/  ISETP.EQ.AND P0, PT, R8.reuse, RZ, P0 ;  /* 0x000000ff0800720c */ /* 0x040fe20000702270 */
[----:B------:R-:W-:Y:S01]  /*0510*/  VIADD R8, R8, 0xffffffff ;  /* 0xffffffff08087836 */ /* 0x000fe20000000000 */
[----:B------:R-:W0:Y:S02]  /*0520*/  FENCE.VIEW.ASYNC.S ;  /* 0x00000000000073c6 */ /* 0x000e240000000000 */
[----:B0-----:R0:W3:Y:S01]  /*0530*/  @!UP0 SYNCS.EXCH.64 URZ, [UR6+0x50], UR4 ;  /* 0x00005004063f85b2 */ /* 0x0010e20008000100 */
[----:B------:R-:W-:Y:S01]  /*0540*/  @!P3 IMAD.MOV.U32 R16, RZ, RZ, R6 ;  /* 0x000000ffff10b224 */ /* 0x000fe200078e0006 */
[----:B------:R-:W-:Y:S01]  /*0550*/  SEL R19, RZ, 0x1, !P0 ;  /* 0x00000001ff137807 */ /* 0x000fe20004000000 */
[----:B------:R-:W-:Y:S01]  /*0560*/  @!P3 IMAD.MOV.U32 R17, RZ, RZ, R7 ;  /* 0x000000ffff11b224 */ /* 0x000fe200078e0007 */
[----:B------:R-:W-:-:S04]  /*0570*/  ISETP.GE.U32.AND P1, PT, R8, 0x2, PT ;  /* 0x000000020800780c */ /* 0x000fc80003f26070 */
[----:B------:R-:W-:Y:S01]  /*0580*/  SEL R19, R19, 0x2, P1 ;  /* 0x0000000213137807 */ /* 0x000fe20000800000 */
[----:B------:R0:W3:Y:S01]  /*0590*/  @!UP1 SYNCS.EXCH.64 URZ, [UR6+0x58], UR4 ;  /* 0x00005804063f95b2 */ /* 0x0000e20008000100 */
[----:B------:R-:W-:Y:S01]  /*05a0*/  NOP ;  /* 0x0000000000007918 */ /* 0x000fe20000000000 */
[----:B---34-:R-:W-:Y:S06]  /*05b0*/  BAR.SYNC.DEFER_BLOCKING 0x0 ;  /* 0x0000000000007b1d */ /* 0x018fec0000010000 */
[----:B------:R-:W-:Y:S05]  /*05c0*/  @!P2 BRA `(.L_x_3) ;  /* 0x000000a00078a947 */ /* 0x000fea0003800000 */
[----:B------:R-:W-:-:S13]  /*05d0*/  ISETP.GT.U32.AND P0, PT, R8, 0x1, PT ;  /* 0x000000010800780c */ /* 0x000fda0003f04070 */
[----:B0-----:R-:W-:Y:S05]  /*05e0*/  @P0 EXIT ;  /* 0x000000000000094d */ /* 0x001fea0003800000 */
[----:B------:R-:W-:Y:S01]  /*05f0*/  ULDC.64 UR4, c[0x0][0x650] ;  /* 0x0001940000047ab9 */ /* 0x000fe20000000a00 */
[----:B------:R-:W-:Y:S01]  /*0600*/  PRMT R0, RZ, 0x7610, R0 ;  /* 0x00007610ff007816 */ /* 0x000fe20000000000 */
[----:B------:R-:W-:Y:S01]  /*0610*/  IMAD.MOV.U32 R152, RZ, RZ, -0x1 ;  /* 0xffffffffff987424 */ /* 0x000fe200078e00ff */
[----:B------:R-:W-:Y:S01]  /*0620*/  ISETP.GE.U32.AND P0, PT, R16, UR4, PT ;  /* 0x0000000410007c0c */ /* 0x000fe2000bf06070 */
[----:B------:R-:W-:Y:S02]  /*0630*/  IMAD.MOV.U32 R153, RZ, RZ, -0x1 ;  /* 0xffffffffff997424 */ /* 0x000fe400078e00ff */
[----:B------:R-:W-:Y:S01]  /*0640*/  IMAD.MOV.U32 R23, RZ, RZ, -0x1 ;  /* 0xffffffffff177424 */ /* 0x000fe200078e00ff */
[----:B------:R-:W-:-:S13]  /*0650*/  ISETP.GE.U32.AND.EX P0, PT, R17, UR5, PT, P0 ;  /* 0x0000000511007c0c */ /* 0x000fda000bf06100 */
[----:B------:R-:W-:Y:S05]  /*0660*/  @P0 BRA `(.L_x_4) ;  /* 0x0000000400540947 */ /* 0x000fea0003800000 */
[----:B------:R-:W0:Y:S01]  /*0670*/  LDC.64 R14, c[0x0][0x628] ;  /* 0x00018a00ff0e7b82 */ /* 0x000e220000000a00 */
[----:B------:R-:W-:Y:S02]  /*0680*/  IMAD.MOV.U32 R6, RZ, RZ, R16 ;  /* 0x000000ffff067224 */ /* 0x000fe400078e0010 */
[----:B------:R-:W-:-:S05]  /*0690*/  IMAD.MOV.U32 R7, RZ, RZ, R17 ;  /* 0x000000ffff077224 */ /* 0x000fca00078e0011 */
[----:B------:R-:W1:Y:S08]  /*06a0*/  LDC R0, c[0x0][0x630] ;  /* 0x00018c00ff007b82 */ /* 0x000e700000000800 */
[----:B------:R-:W2:Y:S01]  /*06b0*/  LDC.64 R20, c[0x0][0x620] ;  /* 0x00018800ff147b82 */ /* 0x000ea20000000a00 */
[----:B0-----:R-:W-:-:S04]  /*06c0*/  ISETP.NE.U32.AND P0, PT, R14, RZ, PT ;  /* 0x000000ff0e00720c */ /* 0x001fc80003f05070 */
[----:B------:R-:W-:-:S13]  /*06d0*/  ISETP.NE.AND.EX P0, PT, R15, RZ, PT, P0 ;  /* 0x000000ff0f00720c */ /* 0x000fda0003f05300 */
[----:B-12---:R-:W-:Y:S05]  /*06e0*/  @!P0 BRA `(.L_x_5) ;  /* 0x0000000000288947 */ /* 0x006fea0003800000 */
[----:B------:R-:W0:Y:S02]  /*06f0*/  LDC R11, c[0x0][0x634] ;  /* 0x00018d00ff0b7b82 */ /* 0x000e240000000800 */
[----:B0-----:R-:W-:-:S05]  /*0700*/  IADD3 R11, P0, R16, R11, RZ ;  /* 0x0000000b100b7210 */ /* 0x001fca0007f1e0ff */
[----:B------:R-:W-:-:S04]  /*0710*/  IMAD.X R13, RZ, RZ, R17, P0 ;  /* 0x000000ffff0d7224 */ /* 0x000fc800000e0611 */
[----:B------:R-:W-:-:S04]  /*0720*/  IMAD.WIDE.U32 R6, R13, R14, RZ ;  /* 0x0000000e0d067225 */ /* 0x000fc800078e00ff */
[----:B------:R-:W-:-:S04]  /*0730*/  IMAD.WIDE.U32 R8, P0, R11, R15, R6 ;  /* 0x0000000f0b087225 */ /* 0x000fc80007800006 */
[----:B------:R-:W-:-:S04]  /*0740*/  IMAD.WIDE.U32 R6, R11, R14, RZ ;  /* 0x0000000e0b067225 */ /* 0x000fc800078e00ff */
[----:B------:R-:W-:Y:S01]  /*0750*/  IMAD.X R11, RZ, RZ, RZ, P0 ;  /* 0x000000ffff0b7224 */ /* 0x000fe200000e06ff */
[----:B------:R-:W-:Y:S01]  /*0760*/  IADD3 RZ, P0, R7, R8, RZ ;  /* 0x0000000807ff7210 */ /* 0x000fe20007f1e0ff */
[----:B------:R-:W-:-:S04]  /*0770*/  IMAD.MOV.U32 R10, RZ, RZ, R9 ;  /* 0x000000ffff0a7224 */ /* 0x000fc800078e0009 */
[----:B------:R-:W-:-:S08]  /*0780*/  IMAD.WIDE.U32.X R6, R13, R15, R10, P0 ;  /* 0x0000000f0d067225 */ /* 0x000fd000000e040a */
.L_x_5:
[-CC-:B------:R-:W-:Y:S01]  /*0790*/  SHF.R.U64 R23, R6, R0.reuse, R7.reuse ;  /* 0x0000000006177219 */ /* 0x180fe20000001207 */
[----:B------:R-:W0:Y:S01]  /*07a0*/  LDC R10, c[0x0][0x618] ;  /* 0x00018600ff0a7b82 */ /* 0x000e220000000800 */
[----:B------:R-:W-:Y:S01]  /*07b0*/  SHF.R.U32.HI R5, RZ, R0, R7 ;  /* 0x00000000ff057219 */ /* 0x000fe20000011607 */
[----:B------:R-:W-:Y:S01]  /*07c0*/  ULDC UR4, c[0x0][0x150] ;  /* 0x0000540000047ab9 */ /* 0x000fe20000000800 */
[----:B------:R-:W-:Y:S02]  /*07d0*/  IADD3 R9, P0, RZ, -R23, RZ ;  /* 0x80000017ff097210 */ /* 0x000fe40007f1e0ff */
[----:B------:R-:W-:-:S03]  /*07e0*/  I2FP.F32.U32 R0, R4 ;  /* 0x0000000400007245 */ /* 0x000fc60000201000 */
[----:B------:R-:W1:Y:S01]  /*07f0*/  LDC.64 R28, c[0x0][0x640] ;  /* 0x00019000ff1c7b82 */ /* 0x000e620000000a00 */
[----:B------:R-:W-:Y:S02]  /*0800*/  IMAD.X R11, RZ, RZ, ~R5, P0 ;  /* 0x000000ffff0b7224 */ /* 0x000fe400000e0e05 */
[----:B------:R-:W-:Y:S01]  /*0810*/  FMUL R0, R0, UR4 ;  /* 0x0000000400007c20 */ /* 0x000fe20008400000 */
[----:B------:R-:W-:Y:S01]  /*0820*/  IMAD.WIDE.U32 R6, R9, R20, R16 ;  /* 0x0000001409067225 */ /* 0x000fe200078e0010 */
[----:B------:R-:W-:-:S03]  /*0830*/  ULDC UR4, c[0x0][0x154] ;  /* 0x0000550000047ab9 */ /* 0x000fc60000000800 */
[----:B------:R-:W-:Y:S01]  /*0840*/  IMAD R8, R11, R20, RZ ;  /* 0x000000140b087224 */ /* 0x000fe200078e02ff */
[----:B------:R-:W2:Y:S01]  /*0850*/  LDC R5, c[0x0][0x144] ;  /* 0x00005100ff057b82 */ /* 0x000ea20000000800 */
[----:B------:R-:W3:Y:S02]  /*0860*/  F2I.U32.TRUNC.NTZ R0, R0 ;  /* 0x0000000000007305 */ /* 0x000ee4000020f000 */
[----:B------:R-:W-:-:S04]  /*0870*/  IMAD R9, R9, R21, R8 ;  /* 0x0000001509097224 */ /* 0x000fc800078e0208 */
[----:B------:R-:W-:Y:S01]  /*0880*/  IMAD.IADD R7, R7, 0x1, R9 ;  /* 0x0000000107077824 */ /* 0x000fe200078e0209 */
[----:B------:R-:W4:Y:S01]  /*0890*/  LDC R12, c[0x0][0x608] ;  /* 0x00018200ff0c7b82 */ /* 0x000f220000000800 */
[----:B------:R-:W-:-:S03]  /*08a0*/  IMAD.MOV.U32 R9, RZ, RZ, -0x1 ;  /* 0xffffffffff097424 */ /* 0x000fc600078e00ff */
[-CC-:B0-----:R-:W-:Y:S02]  /*08b0*/  SHF.R.U64 R20, R6, R10.reuse, R7.reuse ;  /* 0x0000000a06147219 */ /* 0x181fe40000001207 */
[----:B------:R-:W-:Y:S02]  /*08c0*/  I2FP.F32.U32 R6, R3 ;  /* 0x0000000300067245 */ /* 0x000fe40000201000 */
[----:B------:R-:W0:Y:S01]  /*08d0*/  LDC R26, c[0x0][0x658] ;  /* 0x00019600ff1a7b82 */ /* 0x000e220000000800 */
[----:B-1----:R-:W-:Y:S01]  /*08e0*/  ISETP.NE.U32.AND P0, PT, R28, RZ, PT ;  /* 0x000000ff1c00720c */ /* 0x002fe20003f05070 */
[----:B---3--:R-:W-:Y:S01]  /*08f0*/  IMAD.MOV R8, RZ, RZ, -R0 ;  /* 0x000000ffff087224 */ /* 0x008fe200078e0a00 */
[----:B------:R-:W-:Y:S01]  /*0900*/  SHF.R.U32.HI R7, RZ, R10, R7 ;  /* 0x0000000aff077219 */ /* 0x000fe20000011607 */
[----:B------:R-:W-:Y:S01]  /*0910*/  FMUL R6, R6, UR4 ;  /* 0x0000000406067c20 */ /* 0x000fe20008400000 */
[----:B------:R-:W-:-:S03]  /*0920*/  ISETP.NE.AND.EX P0, PT, R29, RZ, PT, P0 ;  /* 0x000000ff1d00720c */ /* 0x000fc60003f05300 */
[----:B------:R-:W1:Y:S01]  /*0930*/  LDC R14, c[0x0][0x148] ;  /* 0x00005200ff0e7b82 */ /* 0x000e620000000800 */
[----:B--2---:R-:W-:-:S07]  /*0940*/  IMAD R0, R5, R8, R4 ;  /* 0x0000000805007224 */ /* 0x004fce00078e0204 */
[----:B------:R-:W2:Y:S01]  /*0950*/  LDC R24, c[0x0][0x600] ;  /* 0x00018000ff187b82 */ /* 0x000ea20000000800 */
[-CC-:B----4-:R-:W-:Y:S02]  /*0960*/  SHF.R.U64 R30, R20, R12.reuse, R7.reuse ;  /* 0x0000000c141e7219 */ /* 0x190fe40000001207 */
[----:B------:R-:W-:Y:S01]  /*0970*/  SHF.R.U32.HI R5, RZ, R12, R7 ;  /* 0x0000000cff057219 */ /* 0x000fe20000011607 */
[----:B------:R-:W-:Y:S01]  /*0980*/  IMAD.MOV.U32 R7, RZ, RZ, 0x1 ;  /* 0x00000001ff077424 */ /* 0x000fe200078e00ff */
[----:B------:R3:W4:Y:S03]  /*0990*/  F2I.U32.TRUNC.NTZ R12, R6 ;  /* 0x00000006000c7305 */ /* 0x000726000020f000 */
[----:B------:R-:W1:Y:S01]  /*09a0*/  LDC R15, c[0x0][0x648] ;  /* 0x00019200ff0f7b82 */ /* 0x000e620000000800 */
[-C--:B0-----:R-:W-:Y:S02]  /*09b0*/  SHF.L.U32 R4, R9, R26.reuse, RZ ;  /* 0x0000001a09047219 */ /* 0x081fe400000006ff */
[----:B------:R-:W-:-:S02]  /*09c0*/  SHF.R.U64 R32, R30, R26, R5 ;  /* 0x0000001a1e207219 */ /* 0x000fc40000001205 */
[----:B------:R-:W-:Y:S02]  /*09d0*/  LOP3.LUT R11, RZ, R4, RZ, 0x33, !PT ;  /* 0x00000004ff0b7212 */ /* 0x000fe400078e33ff */
[-C--:B------:R-:W-:Y:S01]  /*09e0*/  SHF.R.U32.HI R5, RZ, R26.reuse, R5 ;  /* 0x0000001aff057219 */ /* 0x080fe20000011605 */
[----:B------:R-:W0:Y:S01]  /*09f0*/  LDC R21, c[0x0][0x638] ;  /* 0x00018e00ff157b82 */ /* 0x000e220000000800 */
[----:B------:R-:W-:Y:S01]  /*0a00*/  SHF.L.U32 R10, R7, R26, RZ ;  /* 0x0000001a070a7219 */ /* 0x000fe200000006ff */
[----:B------:R-:W-:-:S06]  /*0a10*/  IMAD.MOV.U32 R4, RZ, RZ, R32 ;  /* 0x000000ffff047224 */ /* 0x000fcc00078e0020 */
[----:B------:R-:W0:Y:S01]  /*0a20*/  LDC R152, c[0x0][0x610] ;  /* 0x00018400ff987b82 */ /* 0x000e220000000800 */
[----:B---34-:R-:W-:Y:S05]  /*0a30*/  @!P0 BRA `(.L_x_6) ;  /* 0x0000000000288947 */ /* 0x018fea0003800000 */
[----:B------:R-:W3:Y:S02]  /*0a40*/  LDC R9, c[0x0][0x64c] ;  /* 0x00019300ff097b82 */ /* 0x000ee40000000800 */
[----:B---3--:R-:W-:-:S05]  /*0a50*/  IADD3 R9, P0, R32, R9, RZ ;  /* 0x0000000920097210 */ /* 0x008fca0007f1e0ff */
        /* <DEDUP_REMOVED lines=8> */
.L_x_6:
[----:B-1----:R-:W-:Y:S01]  /*0ae0*/  SHF.R.U64 R4, R4, R15, R5 ;  /* 0x0000000f04047219 */ /* 0x002fe20000001205 */
[----:B--2---:R-:W-:Y:S01]  /*0af0*/  VIADD R5, R24, 0xffffffff ;  /* 0xffffffff18057836 */ /* 0x004fe20000000000 */
[----:B------:R-:W-:Y:S01]  /*0b00*/  LOP3.LUT R11, R30, R11, RZ, 0xc0, !PT ;  /* 0x0000000b1e0b7212 */ /* 0x000fe200078ec0ff */
[----:B------:R-:W-:Y:S02]  /*0b10*/  IMAD.MOV R12, RZ, RZ, -R12 ;  /* 0x000000ffff0c7224 */ /* 0x000fe400078e0a0c */
[----:B------:R-:W-:Y:S01]  /*0b20*/  IMAD.MOV R6, RZ, RZ, -R4 ;  /* 0x000000ffff067224 */ /* 0x000fe200078e0a04 */
[----:B------:R-:W-:Y:S01]  /*0b30*/  LOP3.LUT R5, R20, R5, RZ, 0xc0, !PT ;  /* 0x0000000514057212 */ /* 0x000fe200078ec0ff */
[----:B------:R-:W-:Y:S02]  /*0b40*/  @P3 IMAD R0, R14, R12, R3 ;  /* 0x0000000c0e003224 */ /* 0x000fe400078e0203 */
[----:B------:R-:W-:Y:S02]  /*0b50*/  IMAD R11, R10, R4, R11 ;  /* 0x000000040a0b7224 */ /* 0x000fe400078e020b */
[----:B0-----:R-:W-:-:S02]  /*0b60*/  IMAD R3, R6, R21, R32 ;  /* 0x0000001506037224 */ /* 0x001fc400078e0220 */
[----:B------:R-:W-:Y:S02]  /*0b70*/  IMAD R152, R11, R152, R0 ;  /* 0x000000980b987224 */ /* 0x000fe400078e0200 */
[----:B------:R-:W-:Y:S02]  /*0b80*/  IMAD R3, R3, R24, R5 ;  /* 0x0000001803037224 */ /* 0x000fe400078e0205 */
[----:B------:R-:W-:-:S03]  /*0b90*/  IMAD.MOV.U32 R0, RZ, RZ, 0x1 ;  /* 0x00000001ff007424 */ /* 0x000fc600078e00ff */
[----:B------:R-:W-:Y:S02]  /*0ba0*/  SEL R153, R3, R152, !P3 ;  /* 0x0000009803997207 */ /* 0x000fe40005800000 */
[----:B------:R-:W-:-:S07]  /*0bb0*/  SEL R152, R152, R3, !P3 ;  /* 0x0000000398987207 */ /* 0x000fce0005800000 */
.L_x_4:
[----:B------:R-:W-:-:S08]  /*0bc0*/  NOP ;  /* 0x0000000000007918 */ /* 0x000fd00000000000 */
[----:B------:R-:W0:Y:S02]  /*0bd0*/  USETMAXREG.TRY_ALLOC.CTAPOOL UP0, 0xe8 ;  /* 0x000000e8000079c8 */ /* 0x000e240008000600 */
[----:B0-----:R-:W-:-:S13]  /*0be0*/  PLOP3.LUT P0, PT, PT, PT, UP0, 0x80, 0x0 ;  /* 0x000000000000781c */ /* 0x001fda0003f0f008 */
[----:B------:R-:W-:Y:S05]  /*0bf0*/  @!P0 BRA `(.L_x_4) ;  /* 0xfffffffc00f08947 */ /* 0x000fea000383ffff */
[----:B------:R-:W-:Y:S01]  /*0c00*/  ULDC.64 UR4, c[0x0][0x598] ;  /* 0x0001660000047ab9 */ /* 0x000fe20000000a00 */
[----:B------:R-:W-:Y:S01]  /*0c10*/  ULDC.64 UR36, c[0x0][0x208] ;  /* 0x0000820000247ab9 */ /* 0x000fe20000000a00 */
[----:B------:R-:W-:-:S04]  /*0c20*/  ISETP.NE.U32.AND P0, PT, RZ, UR4, PT ;  /* 0x00000004ff007c0c */ /* 0x000fc8000bf05070 */
[----:B------:R-:W-:-:S13]  /*0c30*/  ISETP.NE.AND.EX P0, PT, RZ, UR5, PT, P0 ;  /* 0x00000005ff007c0c */ /* 0x000fda000bf05300 */
[----:B------:R-:W-:Y:S05]  /*0c40*/  @!P0 BRA `(.L_x_7) ;  /* 0x00000000001c8947 */ /* 0x000fea0003800000 */
[----:B------:R-:W0:Y:S02]  /*0c50*/  LDC.64 R4, c[0x0][0x598] ;  /* 0x00016600ff047b82 */ /* 0x000e240000000a00 */
[----:B0-----:R-:W2:Y:S02]  /*0c60*/  LDG.E.64 R4, desc[UR36][R4.64] ;  /* 0x0000002404047981 */ /* 0x001ea4000c1e1b00 */
[----:B--2---:R-:W-:-:S04]  /*0c70*/  ISETP.NE.U32.AND P0, PT, R4, RZ, PT ;  /* 0x000000ff0400720c */ /* 0x004fc80003f05070 */
[----:B------:R-:W-:-:S13]  /*0c80*/  ISETP.NE.AND.EX P0, PT, R5, RZ, PT, P0 ;  /* 0x000000ff0500720c */ /* 0x000fda0003f05300 */
[----:B------:R-:W-:Y:S05]  /*0c90*/  @!P0 BRA `(.L_x_7) ;  /* 0x0000000000088947 */ /* 0x000fea0003800000 */
[----:B------:R0:W5:Y:S01]  /*0ca0*/  LD.E R154, desc[UR36][R4.64] ;  /* 0x00000024049a7980 */ /* 0x000162000c101900 */
[----:B------:R-:W-:Y:S05]  /*0cb0*/  BRA `(.L_x_8) ;  /* 0x0000000000247947 */ /* 0x000fea0003800000 */
.L_x_7:
[----:B------:R-:W-:Y:S02]  /*0cc0*/  ULDC.64 UR4, c[0x0][0x588] ;  /* 0x0001620000047ab9 */ /* 0x000fe40000000a00 */
[----:B------:R-:W-:-:S04]  /*0cd0*/  ISETP.NE.U32.AND P0, PT, RZ, UR4, PT ;  /* 0x00000004ff007c0c */ /* 0x000fc8000bf05070 */
[----:B------:R-:W-:-:S13]  /*0ce0*/  ISETP.NE.AND.EX P0, PT, RZ, UR5, PT, P0 ;  /* 0x00000005ff007c0c */ /* 0x000fda000bf05300 */
[----:B------:R-:W-:Y:S05]  /*0cf0*/  @!P0 BRA `(.L_x_9) ;  /* 0x00000000000c8947 */ /* 0x000fea0003800000 */
[----:B------:R-:W0:Y:S02]  /*0d00*/  LDC.64 R154, c[0x0][0x588] ;  /* 0x00016200ff9a7b82 */ /* 0x000e240000000a00 */
[----:B0-----:R1:W5:Y:S01]  /*0d10*/  LDG.E R154, desc[UR36][R154.64] ;  /* 0x000000249a9a7981 */ /* 0x001362000c1e1900 */
[----:B------:R-:W-:Y:S05]  /*0d20*/  BRA `(.L_x_8) ;  /* 0x0000000000087947 */ /* 0x000fea0003800000 */
.L_x_9:
[----:B------:R-:W-:Y:S02]  /*0d30*/  ULDC UR4, c[0x0][0x580] ;  /* 0x0001600000047ab9 */ /* 0x000fe40000000800 */
[----:B------:R-:W-:-:S07]  /*0d40*/  IMAD.U32 R154, RZ, RZ, UR4 ;  /* 0x00000004ff9a7e24 */ /* 0x000fce000f8e00ff */
.L_x_8:
[----:B------:R-:W-:Y:S02]  /*0d50*/  ULDC.64 UR4, c[0x0][0x5a0] ;  /* 0x0001680000047ab9 */ /* 0x000fe40000000a00 */
[----:B------:R-:W-:-:S04]  /*0d60*/  ISETP.NE.U32.AND P0, PT, RZ, UR4, PT ;  /* 0x00000004ff007c0c */ /* 0x000fc8000bf05070 */
[----:B------:R-:W-:-:S13]  /*0d70*/  ISETP.NE.AND.EX P0, PT, RZ, UR5, PT, P0 ;  /* 0x00000005ff007c0c */ /* 0x000fda000bf05300 */
[----:B------:R-:W-:Y:S05]  /*0d80*/  @!P0 BRA `(.L_x_10) ;  /* 0x00000000001c8947 */ /* 0x000fea0003800000 */
[----:B0-----:R-:W0:Y:S02]  /*0d90*/  LDC.64 R4, c[0x0][0x5a0] ;  /* 0x00016800ff047b82 */ /* 0x001e240000000a00 */
[----:B0-----:R-:W2:Y:S02]  /*0da0*/  LDG.E.64 R4, desc[UR36][R4.64] ;  /* 0x0000002404047981 */ /* 0x001ea4000c1e1b00 */
[----:B--2---:R-:W-:-:S04]  /*0db0*/  ISETP.NE.U32.AND P0, PT, R4, RZ, PT ;  /* 0x000000ff0400720c */ /* 0x004fc80003f05070 */
[----:B------:R-:W-:-:S13]  /*0dc0*/  ISETP.NE.AND.EX P0, PT, R5, RZ, PT, P0 ;  /* 0x000000ff0500720c */ /* 0x000fda0003f05300 */
[----:B------:R-:W-:Y:S05]  /*0dd0*/  @!P0 BRA `(.L_x_10) ;  /* 0x0000000000088947 */ /* 0x000fea0003800000 */
[----:B-1----:R0:W5:Y:S01]  /*0de0*/  LD.E R155, desc[UR36][R4.64] ;  /* 0x00000024049b7980 */ /* 0x002162000c101900 */
[----:B------:R-:W-:Y:S05]  /*0df0*/  BRA `(.L_x_11) ;  /* 0x0000000000247947 */ /* 0x000fea0003800000 */
.L_x_10:
[----:B------:R-:W-:Y:S02]  /*0e00*/  ULDC.64 UR4, c[0x0][0x590] ;  /* 0x0001640000047ab9 */ /* 0x000fe40000000a00 */
[----:B------:R-:W-:-:S04]  /*0e10*/  ISETP.NE.U32.AND P0, PT, RZ, UR4, PT ;  /* 0x00000004ff007c0c */ /* 0x000fc8000bf05070 */
[----:B------:R-:W-:-:S13]  /*0e20*/  ISETP.NE.AND.EX P0, PT, RZ, UR5, PT, P0 ;  /* 0x00000005ff007c0c */ /* 0x000fda000bf05300 */
[----:B------:R-:W-:Y:S05]  /*0e30*/  @!P0 BRA `(.L_x_12) ;  /* 0x00000000000c8947 */ /* 0x000fea0003800000 */
[----:B0-----:R-:W1:Y:S02]  /*0e40*/  LDC.64 R4, c[0x0][0x590] ;  /* 0x00016400ff047b82 */ /* 0x001e640000000a00 */
[----:B-1----:R1:W5:Y:S01]  /*0e50*/  LDG.E R155, desc[UR36][R4.64] ;  /* 0x00000024049b7981 */ /* 0x002362000c1e1900 */
[----:B------:R-:W-:Y:S05]  /*0e60*/  BRA `(.L_x_11) ;  /* 0x0000000000087947 */ /* 0x000fea0003800000 */
.L_x_12:
[----:B------:R-:W-:Y:S02]  /*0e70*/  ULDC UR4, c[0x0][0x584] ;  /* 0x0001610000047ab9 */ /* 0x000fe40000000800 */
[----:B-1----:R-:W-:-:S07]  /*0e80*/  IMAD.U32 R155, RZ, RZ, UR4 ;  /* 0x00000004ff9b7e24 */ /* 0x002fce000f8e00ff */
.L_x_11:
[----:B------:R-:W-:-:S13]  /*0e90*/  LOP3.LUT P0, RZ, R0, 0xff, RZ, 0xc0, !PT ;  /* 0x000000ff00ff7812 */ /* 0x000fda000780c0ff */
[----:B------:R-:W-:Y:S05]  /*0ea0*/  @!P0 EXIT ;  /* 0x000000000000894d */ /* 0x000fea0003800000 */
[----:B------:R-:W-:Y:S01]  /*0eb0*/  ULDC UR4, c[0x0][0x28c] ;  /* 0x0000a30000047ab9 */ /* 0x000fe20000000800 */
[----:B------:R-:W-:Y:S01]  /*0ec0*/  LOP3.LUT R166, R19, 0x1, RZ, 0xfc, !PT ;  /* 0x0000000113a67812 */ /* 0x000fe200078efcff */
[----:B------:R-:W-:Y:S01]  /*0ed0*/  UIADD3 UR4, UR4, 0x1f, URZ ;  /* 0x0000001f04047890 */ /* 0x000fe2000fffe03f */
[----:B------:R-:W-:Y:S01]  /*0ee0*/  UMOV UR38, URZ ;  /* 0x0000003f00267c82 */ /* 0x000fe20008000000 */
[----:B------:R-:W-:Y:S02]  /*0ef0*/  UMOV UR39, URZ ;  /* 0x0000003f00277c82 */ /* 0x000fe40008000000 */
[----:B------:R-:W-:-:S04]  /*0f00*/  USHF.R.S32.HI UR5, URZ, 0x1f, UR4 ;  /* 0x0000001f3f057899 */ /* 0x000fc80008011404 */
[----:B------:R-:W-:-:S04]  /*0f10*/  ULEA.HI UR5, UR5, UR4, URZ, 0x5 ;  /* 0x0000000405057291 */ /* 0x000fc8000f8f283f */
[----:B------:R-:W-:-:S12]  /*0f20*/  USHF.R.S32.HI UR40, URZ, 0x5, UR5 ;  /* 0x000000053f287899 */ /* 0x000fd80008011405 */
.L_x_284:
[----:B------:R-:W-:Y:S01]  /*0f30*/  LOP3.LUT R0, R18, 0x80, RZ, 0xc0, !PT ;  /* 0x0000008012007812 */ /* 0x000fe200078ec0ff */
[----:B--2---:R-:W2:Y:S01]  /*0f40*/  S2UR UR7, SR_CgaCtaId ;  /* 0x00000000000779c3 */ /* 0x004ea20000008800 */
[----:B------:R-:W-:Y:S02]  /*0f50*/  UMOV UR6, 0x400 ;  /* 0x0000040000067882 */ /* 0x000fe40000000000 */
[----:B------:R-:W-:-:S06]  /*0f60*/  SHF.R.U32.HI R0, RZ, 0x7, R0 ;  /* 0x00000007ff007819 */ /* 0x000fcc0000011600 */
[----:B------:R-:W3:Y:S01]  /*0f70*/  SHFL.IDX PT, R0, R0, RZ, 0x1f ;  /* 0x00001fff00007589 */ /* 0x000ee200000e0000 */
[----:B--2---:R-:W-:Y:S01]  /*0f80*/  ULEA UR42, UR7, UR6, 0x18 ;  /* 0x00000006072a7291 */ /* 0x004fe2000f8ec03f */
[----:B---3--:R-:W-:-:S13]  /*0f90*/  R2UR UR4, R0 ;  /* 0x00000000000472ca */ /* 0x008fda00000e0000 */
[----:B------:R-:W-:-:S04]  /*0fa0*/  ULEA.HI UR5, UR4, UR4, URZ, 0x1 ;  /* 0x0000000404057291 */ /* 0x000fc8000f8f083f */
[----:B------:R-:W-:-:S04]  /*0fb0*/  ULOP3.LUT UR5, UR5, 0x7fffe, URZ, 0xc0, !UPT ;  /* 0x0007fffe05057892 */ /* 0x000fc8000f8ec03f */
[----:B------:R-:W-:-:S03]  /*0fc0*/  UIADD3 UR5, UR4, -UR5, URZ ;  /* 0x8000000504057290 */ /* 0x000fc6000fffe03f */
[----:B------:R-:W-:Y:S01]  /*0fd0*/  ULDC UR4, c[0x0][0x28c] ;  /* 0x0000a30000047ab9 */ /* 0x000fe20000000800 */
[----:B------:R-:W-:Y:S01]  /*0fe0*/  ULEA UR5, UR5, UR42, 0xd ;  /* 0x0000002a05057291 */ /* 0x000fe2000f8e683f */
[----:B------:R-:W-:-:S03]  /*0ff0*/  ISETP.LT.AND P0, PT, RZ, UR4, PT ;  /* 0x00000004ff007c0c */ /* 0x000fc6000bf01270 */
[----:B------:R-:W-:-:S04]  /*1000*/  UIADD3 UR5, UR5, 0x100, URZ ;  /* 0x0000010005057890 */ /* 0x000fc8000fffe03f */
[----:B------:R-:W-:-:S04]  /*1010*/  USHF.R.U32.HI UR5, URZ, 0x4, UR5 ;  /* 0x000000043f057899 */ /* 0x000fc80008011605 */
[----:B------:R-:W-:Y:S02]  /*1020*/  ULOP3.LUT UR41, UR5, 0x3fff, URZ, 0xc0, !UPT ;  /* 0x00003fff05297892 */ /* 0x000fe4000f8ec03f */
[----:B01--45:R-:W-:Y:S10]  /*1030*/  @P0 BRA `(.L_x_13) ;  /* 0x0000000000400947 */ /* 0x033ff40003800000 */
[----:B------:R-:W-:Y:S01]  /*1040*/  MOV R0, 0x0 ;  /* 0x0000000000007802 */ /* 0x000fe20000000f00 */
[----:B------:R-:W-:Y:S01]  /*1050*/  ULDC.64 UR4, c[0x4][0x68] ;  /* 0x01001a0000047ab9 */ /* 0x000fe20000000a00 */
[----:B------:R-:W-:Y:S01]  /*1060*/  ULDC.64 UR6, c[0x4][0x8] ;  /* 0x0100020000067ab9 */ /* 0x000fe20000000a00 */
[----:B01----:R-:W-:Y:S01]  /*1070*/  IMAD.U32 R4, RZ, RZ, UR4 ;  /* 0x00000004ff047e24 */ /* 0x003fe2000f8e00ff */
[----:B------:R0:W1:Y:S01]  /*1080*/  LDC.64 R14, c[0x4][R0] ;  /* 0x01000000000e7b82 */ /* 0x0000620000000a00 */
[----:B------:R-:W-:Y:S01]  /*1090*/  IMAD.U32 R5, RZ, RZ, UR5 ;  /* 0x00000005ff057e24 */ /* 0x000fe2000f8e00ff */
[----:B------:R-:W-:Y:S01]  /*10a0*/  ULDC.64 UR4, c[0x4][0x70] ;  /* 0x01001c0000047ab9 */ /* 0x000fe20000000a00 */
[----:B------:R-:W-:Y:S02]  /*10b0*/  IMAD.U32 R10, RZ, RZ, UR6 ;  /* 0x00000006ff0a7e24 */ /* 0x000fe4000f8e00ff */
[----:B------:R-:W-:Y:S02]  /*10c0*/  IMAD.U32 R6, RZ, RZ, UR4 ;  /* 0x00000004ff067e24 */ /* 0x000fe4000f8e00ff */
[----:B------:R-:W-:-:S02]  /*10d0*/  IMAD.U32 R7, RZ, RZ, UR5 ;  /* 0x00000005ff077e24 */ /* 0x000fc4000f8e00ff */
[----:B------:R-:W-:Y:S02]  /*10e0*/  IMAD.U32 R11, RZ, RZ, UR7 ;  /* 0x00000007ff0b7e24 */ /* 0x000fe4000f8e00ff */
[----:B------:R-:W-:Y:S02]  /*10f0*/  IMAD.MOV.U32 R8, RZ, RZ, 0x1e1 ;  /* 0x000001e1ff087424 */ /* 0x000fe400078e00ff */
[----:B------:R-:W-:Y:S02]  /*1100*/  IMAD.MOV.U32 R12, RZ, RZ, 0x1 ;  /* 0x00000001ff0c7424 */ /* 0x000fe400078e00ff */
[----:B0-----:R-:W-:-:S07]  /*1110*/  IMAD.MOV.U32 R13, RZ, RZ, RZ ;  /* 0x000000ffff0d7224 */ /* 0x001fce00078e00ff */
[----:B------:R-:W-:-:S07]  /*1120*/  LEPC R20, `(.L_x_13) ;  /* 0x000000001014794e */ /* 0x000fce0000000000 */
[----:B-1---5:R-:W-:Y:S05]  /*1130*/  CALL.ABS.NOINC R14 ;  /* 0x000000000e007343 */ /* 0x022fea0003c00000 */
.L_x_13:
[----:B------:R-:W-:-:S13]  /*1140*/  ISETP.NE.AND P0, PT, R166, 0x3, PT ;  /* 0x00000003a600780c */ /* 0x000fda0003f05270 */
[----:B------:R-:W-:Y:S05]  /*1150*/  @!P0 BRA `(.L_x_14) ;  /* 0x0000000000048947 */ /* 0x000fea0003800000 */
[----:B------:R-:W-:Y:S01]  /*1160*/  BPT.TRAP 0x1 ;  /* 0x000000040000795c */ /* 0x000fe20000300000 */
.L_x_14:
[----:B------:R-:W-:Y:S02]  /*1170*/  IMAD.U32 R3, RZ, RZ, UR39 ;  /* 0x00000027ff037e24 */ /* 0x000fe4000f8e00ff */
[----:B------:R-:W-:-:S03]  /*1180*/  IMAD.U32 R0, RZ, RZ, UR38 ;  /* 0x00000026ff007e24 */ /* 0x000fc6000f8e00ff */
[----:B------:R-:W-:Y:S02]  /*1190*/  LEA R3, R3, UR42, 0x3 ;  /* 0x0000002a03037c11 */ /* 0x000fe4000f8e18ff */
[----:B------:R-:W-:-:S04]  /*11a0*/  SHF.L.U32 R0, R0, 0x1f, RZ ;  /* 0x0000001f00007819 */ /* 0x000fc800000006ff */
[----:B------:R2:W3:Y:S01]  /*11b0*/  SYNCS.PHASECHK.TRANS64.TRYWAIT P1, [R3+URZ], R0 ;  /* 0x00000000030075a7 */ /* 0x0004e2000802017f */
[----:B------:R-:W-:Y:S05]  /*11c0*/  @!P0 BRA `(.L_x_15) ;  /* 0x0000000000048947 */ /* 0x000fea0003800000 */
[----:B------:R-:W-:Y:S01]  /*11d0*/  BPT.TRAP 0x1 ;  /* 0x000000040000795c */ /* 0x000fe20000300000 */
.L_x_15:
[----:B---3--:R-:W-:Y:S05]  /*11e0*/  @P1 BRA `(.L_x_16) ;  /* 0x0000000000081947 */ /* 0x008fea0003800000 */
[----:B------:R-:W3:Y:S02]  /*11f0*/  SYNCS.PHASECHK.TRANS64.TRYWAIT P1, [R3+URZ], R0 ;  /* 0x00000000030075a7 */ /* 0x000ee4000802017f */
[----:B---3--:R-:W-:Y:S05]  /*1200*/  @!P1 BRA `(.L_x_17) ;  /* 0x000000a800f89947 */ /* 0x008fea0003800000 */
.L_x_16:
[----:B------:R-:W-:-:S04]  /*1210*/  UISETP.LT.AND UP0, UPT, UR40, 0x1, UPT ;  /* 0x000000012800788c */ /* 0x000fc8000bf01270 */
[----:B------:R-:W-:-:S04]  /*1220*/  USEL UR4, UR40, 0x1, UP0 ;  /* 0x0000000128047887 */ /* 0x000fc80008000000 */
[----:B------:R-:W-:-:S06]  /*1230*/  UIADD3 UR4, UR40, -UR4, URZ ;  /* 0x8000000428047290 */ /* 0x000fcc000fffe03f */
[----:B--23--:R-:W-:Y:S01]  /*1240*/  IMAD.U32 R0, RZ, RZ, UR4 ;  /* 0x00000004ff007e24 */ /* 0x00cfe2000f8e00ff */
[----:B------:R-:W-:Y:S05]  /*1250*/  WARPSYNC.ALL ;  /* 0x0000000000007948 */ /* 0x000fea0003800000 */
[----:B------:R-:W-:Y:S01]  /*1260*/  ISETP.GE.AND P1, PT, R0, 0x1, PT ;  /* 0x000000010000780c */ /* 0x000fe20003f26270 */
[----:B------:R-:W-:Y:S01]  /*1270*/  UIADD3 UR4, UR42, 0x20100, URZ ;  /* 0x000201002a047890 */ /* 0x000fe2000fffe03f */
[----:B------:R-:W-:Y:S01]  /*1280*/  WARPGROUP.ARRIVE ;  /* 0x00000000000079c5 */ /* 0x000fe20000000000 */
[----:B------:R-:W-:Y:S01]  /*1290*/  UMOV UR9, 0x40000040 ;  /* 0x4000004000097882 */ /* 0x000fe20000000000 */
[----:B------:R-:W-:Y:S01]  /*12a0*/  UMOV UR11, 0x40000040 ;  /* 0x40000040000b7882 */ /* 0x000fe20000000000 */
[----:B------:R-:W-:-:S04]  /*12b0*/  USHF.R.U32.HI UR4, URZ, 0x4, UR4 ;  /* 0x000000043f047899 */ /* 0x000fc80008011604 */
[----:B------:R-:W-:Y:S02]  /*12c0*/  ULOP3.LUT UR5, UR4, 0x3fff, URZ, 0xc0, !UPT ;  /* 0x00003fff04057892 */ /* 0x000fe4000f8ec03f */
[----:B------:R-:W-:Y:S02]  /*12d0*/  ULOP3.LUT UR4, UR41, 0x10000, URZ, 0xfc, !UPT ;  /* 0x0001000029047892 */ /* 0x000fe4000f8efc3f */
[----:B------:R-:W-:Y:S02]  /*12e0*/  ULOP3.LUT UR5, UR5, 0x10000, URZ, 0xfc, !UPT ;  /* 0x0001000005057892 */ /* 0x000fe4000f8efc3f */
[----:B------:R-:W-:Y:S02]  /*12f0*/  ULEA UR6, UR39, UR4, 0xb ;  /* 0x0000000427067291 */ /* 0x000fe4000f8e583f */
[----:B------:R-:W-:-:S05]  /*1300*/  ULEA UR7, UR39, UR5, 0xa ;  /* 0x0000000527077291 */ /* 0x000fca000f8e503f */
[----:B------:R-:W-:Y:S02]  /*1310*/  UMOV UR8, UR6 ;  /* 0x0000000600087c82 */ /* 0x000fe40008000000 */
[----:B------:R-:W-:Y:S02]  /*1320*/  UMOV UR10, UR7 ;  /* 0x00000007000a7c82 */ /* 0x000fe40008000000 */
[----:B------:R-:W-:Y:S01]  /*1330*/  HGMMA.64x128x8.F32.TF32 R88, gdesc[UR8], RZ, !UPT, gsb0 ;  /* 0x05e00000085879f0 */ /* 0x000fe2000c0028ff */
[----:B------:R-:W-:Y:S01]  /*1340*/  UIADD3 UR8, UR6, 0x400, URZ ;  /* 0x0000040006087890 */ /* 0x000fe2000fffe03f */
[----:B------:R-:W-:Y:S01]  /*1350*/  UMOV UR9, 0x40000040 ;  /* 0x4000004000097882 */ /* 0x000fe20000000000 */
[----:B------:R-:W-:Y:S02]  /*1360*/  WARPGROUP.DEPBAR.LE gsb0, 0x0 ;  /* 0x00008000000079c5 */ /* 0x000fe40000010000 */
[----:B------:R-:W-:-:S07]  /*1370*/  WARPGROUP.ARRIVE ;  /* 0x00000000000079c5 */ /* 0x000fce0000000000 */
[----:B------:R-:W-:Y:S01]  /*1380*/  HGMMA.64x128x8.F32.TF32 R24, gdesc[UR8], RZ, !UPT, gsb0 ;  /* 0x05e00000081879f0 */ /* 0x000fe2000c0028ff */
[----:B------:R-:W-:Y:S02]  /*1390*/  UIADD3 UR8, UR6, 0x2, URZ ;  /* 0x0000000206087890 */ /* 0x000fe4000fffe03f */
[----:B------:R-:W-:Y:S01]  /*13a0*/  UIADD3 UR10, UR7, 0x2, URZ ;  /* 0x00000002070a7890 */ /* 0x000fe2000fffe03f */
[----:B------:R-:W-:Y:S01]  /*13b0*/  UMOV UR9, 0x40000040 ;  /* 0x4000004000097882 */ /* 0x000fe20000000000 */
[----:B------:R-:W-:Y:S01]  /*13c0*/  UMOV UR11, 0x40000040 ;  /* 0x40000040000b7882 */ /* 0x000fe20000000000 */
[----:B------:R-:W-:Y:S02]  /*13d0*/  WARPGROUP.DEPBAR.LE gsb0, 0x0 ;  /* 0x00008000000079c5 */ /* 0x000fe40000010000 */
[----:B------:R-:W-:-:S06]  /*13e0*/  WARPGROUP.ARRIVE ;  /* 0x00000000000079c5 */ /* 0x000fcc0000000000 */
[----:B------:R-:W-:Y:S01]  /*13f0*/  HGMMA.64x128x8.F32.TF32 R88, gdesc[UR8], R88, gsb0 ;  /* 0x05e00000085879f0 */ /* 0x000fe20008002858 */
[----:B------:R-:W-:Y:S01]  /*1400*/  UIADD3 UR8, UR6, 0x402, URZ ;  /* 0x0000040206087890 */ /* 0x000fe2000fffe03f */
[----:B------:R-:W-:Y:S01]  /*1410*/  UMOV UR9, 0x40000040 ;  /* 0x4000004000097882 */ /* 0x000fe20000000000 */
[----:B------:R-:W-:Y:S02]  /*1420*/  WARPGROUP.DEPBAR.LE gsb0, 0x0 ;  /* 0x00008000000079c5 */ /* 0x000fe40000010000 */
[----:B------:R-:W-:-:S07]  /*1430*/  WARPGROUP.ARRIVE ;  /* 0x00000000000079c5 */ /* 0x000fce0000000000 */
[----:B------:R-:W-:Y:S01]  /*1440*/  HGMMA.64x128x8.F32.TF32 R24, gdesc[UR8], R24, gsb0 ;  /* 0x05e00000081879f0 */ /* 0x000fe20008002818 */
        /* <DEDUP_REMOVED lines=23> */
[----:B------:R-:W-:Y:S03]  /*15c0*/  HGMMA.64x128x8.F32.TF32 R24, gdesc[UR8], R24, gsb0 ;  /* 0x05e00000081879f0 */ /* 0x000fe60008002818 */
[----:B------:R-:W-:Y:S02]  /*15d0*/  WARPGROUP.DEPBAR.LE gsb0, 0x0 ;  /* 0x00008000000079c5 */ /* 0x000fe40000010000 */
[----:B------:R-:W-:Y:S05]  /*15e0*/  @!P1 BRA `(.L_x_18) ;  /* 0x0000000400689947 */ /* 0x000fea0003800000 */
[----:B------:R-:W-:-:S04]  /*15f0*/  UIADD3 UR6, UR39, 0x1, URZ ;  /* 0x0000000127067890 */ /* 0x000fc8000fffe03f */
[----:B------:R-:W-:-:S04]  /*1600*/  UISETP.NE.AND UP0, UPT, UR6, 0x4, UPT ;  /* 0x000000040600788c */ /* 0x000fc8000bf05270 */
[----:B------:R-:W-:Y:S02]  /*1610*/  USEL UR7, URZ, 0x1, UP0 ;  /* 0x000000013f077887 */ /* 0x000fe40008000000 */
[----:B------:R-:W-:Y:S02]  /*1620*/  USEL UR6, UR6, URZ, UP0 ;  /* 0x0000003f06067287 */ /* 0x000fe40008000000 */
[----:B------:R-:W-:-:S06]  /*1630*/  ULOP3.LUT UR7, UR38, UR7, URZ, 0x3c, !UPT ;  /* 0x0000000726077292 */ /* 0x000fcc000f8e3c3f */
[----:B01----:R-:W-:Y:S01]  /*1640*/  IMAD.U32 R5, RZ, RZ, UR7 ;  /* 0x00000007ff057e24 */ /* 0x003fe2000f8e00ff */
[----:B------:R-:W-:-:S06]  /*1650*/  UMOV UR7, UR39 ;  /* 0x0000002700077c82 */ /* 0x000fcc0008000000 */
.L_x_25:
[----:B01----:R-:W-:Y:S05]  /*1660*/  @!P0 BRA `(.L_x_19) ;  /* 0x0000000000048947 */ /* 0x003fea0003800000 */
[----:B------:R-:W-:Y:S01]  /*1670*/  BPT.TRAP 0x1 ;  /* 0x000000040000795c */ /* 0x000fe20000300000 */
.L_x_19:
[----:B------:R-:W0:Y:S01]  /*1680*/  S2UR UR9, SR_CgaCtaId ;  /* 0x00000000000979c3 */ /* 0x000e220000008800 */
[----:B------:R-:W-:Y:S01]  /*1690*/  UMOV UR8, 0x400 ;  /* 0x0000040000087882 */ /* 0x000fe20000000000 */
[----:B------:R-:W-:Y:S01]  /*16a0*/  SHF.L.U32 R3, R5, 0x1f, RZ ;  /* 0x0000001f05037819 */ /* 0x000fe200000006ff */
[----:B0-----:R-:W-:-:S04]  /*16b0*/  ULEA UR14, UR9, UR8, 0x18 ;  /* 0x00000008090e7291 */ /* 0x001fc8000f8ec03f */
[----:B------:R-:W-:-:S09]  /*16c0*/  ULEA UR8, UR6, UR14, 0x3 ;  /* 0x0000000e06087291 */ /* 0x000fd2000f8e183f */
[----:B------:R0:W1:Y:S01]  /*16d0*/  SYNCS.PHASECHK.TRANS64.TRYWAIT P1, [UR8], R3 ;  /* 0x00000003ff0075a7 */ /* 0x0000620008020148 */
[----:B------:R-:W-:Y:S05]  /*16e0*/  @!P0 BRA `(.L_x_20) ;  /* 0x0000000000048947 */ /* 0x000fea0003800000 */
[----:B------:R-:W-:Y:S01]  /*16f0*/  BPT.TRAP 0x1 ;  /* 0x000000040000795c */ /* 0x000fe20000300000 */
.L_x_20:
[----:B-1----:R-:W-:Y:S05]  /*1700*/  @P1 BRA `(.L_x_21) ;  /* 0x0000000000081947 */ /* 0x002fea0003800000 */
[----:B------:R-:W1:Y:S02]  /*1710*/  SYNCS.PHASECHK.TRANS64.TRYWAIT P1, [UR8], R3 ;  /* 0x00000003ff0075a7 */ /* 0x000e640008020148 */
[----:B-1----:R-:W-:Y:S05]  /*1720*/  @!P1 BRA `(.L_x_22) ;  /* 0x000000a400c49947 */ /* 0x002fea0003800000 */
.L_x_21:
[----:B------:R-:W-:Y:S01]  /*1730*/  ULEA UR12, UR6, UR4, 0xb ;  /* 0x00000004060c7291 */ /* 0x000fe2000f8e583f */
[----:B------:R-:W-:Y:S01]  /*1740*/  WARPGROUP.ARRIVE ;  /* 0x00000000000079c5 */ /* 0x000fe20000000000 */
[----:B------:R-:W-:Y:S01]  /*1750*/  ULEA UR13, UR6, UR5, 0xa ;  /* 0x00000005060d7291 */ /* 0x000fe2000f8e503f */
[----:B------:R-:W-:Y:S01]  /*1760*/  UMOV UR9, 0x40000040 ;  /* 0x4000004000097882 */ /* 0x000fe20000000000 */
[----:B------:R-:W-:-:S03]  /*1770*/  UMOV UR11, 0x40000040 ;  /* 0x40000040000b7882 */ /* 0x000fc60000000000 */
[----:B------:R-:W-:Y:S02]  /*1780*/  UMOV UR8, UR12 ;  /* 0x0000000c00087c82 */ /* 0x000fe40008000000 */
[----:B------:R-:W-:Y:S02]  /*1790*/  UMOV UR10, UR13 ;  /* 0x0000000d000a7c82 */ /* 0x000fe40008000000 */
        /* <DEDUP_REMOVED lines=44> */
[----:B------:R-:W-:Y:S01]  /*1a60*/  BPT.TRAP 0x1 ;  /* 0x000000040000795c */ /* 0x000fe20000300000 */
.L_x_23:
[----:B------:R-:W-:Y:S01]  /*1a70*/  ULEA UR8, UR7, UR14, 0x3 ;  /* 0x0000000e07087291 */ /* 0x000fe2000f8e183f */
[----:B------:R-:W-:-:S03]  /*1a80*/  ISETP.GT.U32.AND P1, PT, R19, 0x1, PT ;  /* 0x000000011300780c */ /* 0x000fc60003f24070 */
[----:B------:R-:W-:-:S04]  /*1a90*/  UIADD3 UR8, UR8, 0x20, URZ ;  /* 0x0000002008087890 */ /* 0x000fc8000fffe03f */
[----:B------:R-:W-:-:S09]  /*1aa0*/  UPRMT UR8, URZ, 0x654, UR8 ;  /* 0x000006543f087896 */ /* 0x000fd20008000008 */
[----:B------:R-:W-:Y:S01]  /*1ab0*/  SYNCS.ARRIVE.TRANS64.RED.A1T0 RZ, [UR8], RZ ;  /* 0x000000ffffff79a7 */ /* 0x000fe20008100408 */
[----:B------:R-:W-:Y:S05]  /*1ac0*/  @P1 BRA `(.L_x_24) ;  /* 0x0000000000041947 */ /* 0x000fea0003800000 */
[----:B------:R-:W-:Y:S01]  /*1ad0*/  BPT.TRAP 0x1 ;  /* 0x000000040000795c */ /* 0x000fe20000300000 */
.L_x_24:
[----:B------:R-:W-:Y:S01]  /*1ae0*/  UIADD3 UR6, UR6, 0x1, URZ ;  /* 0x0000000106067890 */ /* 0x000fe2000fffe03f */
[C---:B------:R-:W-:Y:S01]  /*1af0*/  ISETP.GT.AND P1, PT, R0.reuse, 0x1, PT ;  /* 0x000000010000780c */ /* 0x040fe20003f24270 */
[----:B------:R-:W-:Y:S01]  /*1b00*/  UIADD3 UR7, UR7, 0x1, URZ ;  /* 0x0000000107077890 */ /* 0x000fe2000fffe03f */
[----:B------:R-:W-:Y:S01]  /*1b10*/  VIADD R0, R0, 0xffffffff ;  /* 0xffffffff00007836 */ /* 0x000fe20000000000 */
[----:B------:R-:W-:Y:S02]  /*1b20*/  UISETP.NE.AND UP0, UPT, UR6, 0x4, UPT ;  /* 0x000000040600788c */ /* 0x000fe4000bf05270 */
[----:B------:R-:W-:Y:S02]  /*1b30*/  UISETP.NE.AND UP1, UPT, UR7, 0x4, UPT ;  /* 0x000000040700788c */ /* 0x000fe4000bf25270 */
[----:B------:R-:W-:Y:S02]  /*1b40*/  USEL UR8, URZ, 0x1, UP0 ;  /* 0x000000013f087887 */ /* 0x000fe40008000000 */
[----:B------:R-:W-:-:S02]  /*1b50*/  USEL UR6, UR6, URZ, UP0 ;  /* 0x0000003f06067287 */ /* 0x000fc40008000000 */
[----:B------:R-:W-:Y:S02]  /*1b60*/  USEL UR7, UR7, URZ, UP1 ;  /* 0x0000003f07077287 */ /* 0x000fe40008800000 */
[----:B------:R-:W-:Y:S01]  /*1b70*/  LOP3.LUT R5, R5, UR8, RZ, 0x3c, !PT ;  /* 0x0000000805057c12 */ /* 0x000fe2000f8e3cff */
[----:B------:R-:W-:Y:S09]  /*1b80*/  @P1 BRA `(.L_x_25) ;  /* 0xfffffff800b41947 */ /* 0x000ff2000383ffff */
.L_x_18:
[----:B------:R-:W2:Y:S02]  /*1b90*/  LDC R0, c[0x0][0x28c] ;  /* 0x0000a300ff007b82 */ /* 0x000ea40000000800 */
[----:B--2---:R-:W-:-:S13]  /*1ba0*/  ISETP.GE.AND P1, PT, R0, 0x1, PT ;  /* 0x000000010000780c */ /* 0x004fda0003f26270 */
[----:B------:R-:W-:Y:S05]  /*1bb0*/  @!P1 BRA `(.L_x_26) ;  /* 0x0000000000409947 */ /* 0x000fea0003800000 */
[----:B------:R-:W-:Y:S05]  /*1bc0*/  @!P0 BRA `(.L_x_27) ;  /* 0x0000000000048947 */ /* 0x000fea0003800000 */
[----:B------:R-:W-:Y:S01]  /*1bd0*/  BPT.TRAP 0x1 ;  /* 0x000000040000795c */ /* 0x000fe20000300000 */
.L_x_27:
[----:B------:R-:W2:Y:S01]  /*1be0*/  S2UR UR6, SR_CgaCtaId ;  /* 0x00000000000679c3 */ /* 0x000ea20000008800 */
[----:B------:R-:W-:Y:S01]  /*1bf0*/  UISETP.LT.AND UP0, UPT, UR40, 0x1, UPT ;  /* 0x000000012800788c */ /* 0x000fe2000bf01270 */
[----:B------:R-:W-:Y:S01]  /*1c00*/  ISETP.GT.U32.AND P0, PT, R19, 0x1, PT ;  /* 0x000000011300780c */ /* 0x000fe20003f04070 */
[----:B------:R-:W-:Y:S02]  /*1c10*/  UMOV UR5, 0x400 ;  /* 0x0000040000057882 */ /* 0x000fe40000000000 */
[----:B------:R-:W-:-:S04]  /*1c20*/  USEL UR4, UR40, 0x1, UP0 ;  /* 0x0000000128047887 */ /* 0x000fc80008000000 */
[----:B------:R-:W-:-:S04]  /*1c30*/  UIADD3 UR4, UR39, UR40, -UR4 ;  /* 0x0000002827047290 */ /* 0x000fc8000fffe804 */
[----:B------:R-:W-:-:S04]  /*1c40*/  USHF.L.U32 UR4, UR4, 0x3, URZ ;  /* 0x0000000304047899 */ /* 0x000fc8000800063f */
[----:B------:R-:W-:Y:S02]  /*1c50*/  ULOP3.LUT UR4, UR4, 0x18, URZ, 0xc0, !UPT ;  /* 0x0000001804047892 */ /* 0x000fe4000f8ec03f */
[----:B--2---:R-:W-:-:S04]  /*1c60*/  ULEA UR5, UR6, UR5, 0x18 ;  /* 0x0000000506057291 */ /* 0x004fc8000f8ec03f */
[----:B------:R-:W-:-:S04]  /*1c70*/  UIADD3 UR4, UR5, 0x20, UR4 ;  /* 0x0000002005047890 */ /* 0x000fc8000fffe004 */
[----:B------:R-:W-:-:S09]  /*1c80*/  UPRMT UR4, URZ, 0x654, UR4 ;  /* 0x000006543f047896 */ /* 0x000fd20008000004 */
[----:B------:R-:W-:Y:S01]  /*1c90*/  SYNCS.ARRIVE.TRANS64.RED.A1T0 RZ, [UR4], RZ ;  /* 0x000000ffffff79a7 */ /* 0x000fe20008100404 */
[----:B------:R-:W-:Y:S05]  /*1ca0*/  @P0 BRA `(.L_x_26) ;  /* 0x0000000000040947 */ /* 0x000fea0003800000 */
[----:B------:R-:W-:Y:S01]  /*1cb0*/  BPT.TRAP 0x1 ;  /* 0x000000040000795c */ /* 0x000fe20000300000 */
.L_x_26:
[----:B------:R-:W2:Y:S01]  /*1cc0*/  LDC R6, c[0x0][0x288] ;  /* 0x0000a200ff067b82 */ /* 0x000ea20000000800 */
[----:B01----:R-:W-:Y:S01]  /*1cd0*/  LOP3.LUT R4, R18, 0x60, RZ, 0xc0, !PT ;  /* 0x0000006012047812 */ /* 0x003fe200078ec0ff */
[----:B------:R-:W-:Y:S01]  /*1ce0*/  UIADD3 UR39, UR40, UR39, URZ ;  /* 0x0000002728277290 */ /* 0x000fe2000fffe03f */
[----:B------:R-:W-:Y:S01]  /*1cf0*/  LOP3.LUT R0, R22, 0x1, RZ, 0xc0, !PT ;  /* 0x0000000116007812 */ /* 0x000fe200078ec0ff */
[----:B------:R-:W-:Y:S01]  /*1d00*/  IMAD.SHL.U32 R13, R153, 0x80, RZ ;  /* 0x00000080990d7824 */ /* 0x000fe200078e00ff */
[----:B------:R-:W-:Y:S01]  /*1d10*/  SHF.R.U32.HI R3, RZ, 0x2, R18 ;  /* 0x00000002ff037819 */ /* 0x000fe20000011612 */
[----:B------:R-:W-:Y:S01]  /*1d20*/  USHF.R.U32.HI UR4, URZ, 0x2, UR39 ;  /* 0x000000023f047899 */ /* 0x000fe20008011627 */
[----:B------:R-:W-:Y:S01]  /*1d30*/  SHF.R.U32.HI R10, RZ, 0x1, R4 ;  /* 0x00000001ff0a7819 */ /* 0x000fe20000011604 */
[----:B------:R-:W-:Y:S01]  /*1d40*/  IMAD.SHL.U32 R4, R0, 0x40, RZ ;  /* 0x0000004000047824 */ /* 0x000fe200078e00ff */
[----:B------:R-:W-:Y:S01]  /*1d50*/  LOP3.LUT R3, R3, 0x7, RZ, 0xc0, !PT ;  /* 0x0000000703037812 */ /* 0x000fe200078ec0ff */
[----:B------:R-:W-:Y:S01]  /*1d60*/  IMAD.SHL.U32 R15, R152, 0x100, RZ ;  /* 0x00000100980f7824 */ /* 0x000fe200078e00ff */
[----:B------:R-:W-:Y:S01]  /*1d70*/  ULOP3.LUT UR4, UR4, 0x1, URZ, 0xc0, !UPT ;  /* 0x0000000104047892 */ /* 0x000fe2000f8ec03f */
[----:B------:R-:W-:Y:S01]  /*1d80*/  SHF.R.S32.HI R21, RZ, 0x1f, R23 ;  /* 0x0000001fff157819 */ /* 0x000fe20000011417 */
[----:B------:R-:W-:Y:S01]  /*1d90*/  ULDC UR8, c[0x0][0x284] ;  /* 0x0000a10000087ab9 */ /* 0x000fe20000000800 */
[--C-:B------:R-:W-:Y:S01]  /*1da0*/  IADD3 R5, RZ, -R10, -R3.reuse ;  /* 0x8000000aff057210 */ /* 0x100fe20007ffe803 */
[----:B------:R-:W-:Y:S01]  /*1db0*/  UISETP.GT.U32.AND UP1, UPT, UR39, 0x3, UPT ;  /* 0x000000032700788c */ /* 0x000fe2000bf24070 */
[----:B------:R-:W-:Y:S01]  /*1dc0*/  LOP3.LUT R3, R4, 0x40, R3, 0xe2, !PT ;  /* 0x0000004004037812 */ /* 0x000fe200078ee203 */
[----:B------:R-:W-:Y:S01]  /*1dd0*/  UISETP.NE.U32.AND UP0, UPT, UR4, 0x1, UPT ;  /* 0x000000010400788c */ /* 0x000fe2000bf05070 */
[----:B------:R-:W-:Y:S01]  /*1de0*/  LOP3.LUT R4, R18, 0x3, RZ, 0xc0, !PT ;  /* 0x0000000312047812 */ /* 0x000fe200078ec0ff */
[----:B------:R-:W-:Y:S01]  /*1df0*/  ULDC.64 UR6, c[0x0][0x5d0] ;  /* 0x0001740000067ab9 */ /* 0x000fe20000000a00 */
[----:B------:R-:W-:Y:S01]  /*1e00*/  UISETP.LT.U32.AND UP1, UPT, UR40, 0x4, UP1 ;  /* 0x000000042800788c */ /* 0x000fe20008f21070 */
[----:B------:R-:W-:Y:S01]  /*1e10*/  IMAD.WIDE R8, R152, 0x100, RZ ;  /* 0x0000010098087825 */ /* 0x000fe200078e02ff */
[----:B------:R-:W-:Y:S01]  /*1e20*/  UISETP.GT.U32.AND UP0, UPT, UR40, 0x3, !UP0 ;  /* 0x000000032800788c */ /* 0x000fe2000c704070 */
[----:B--2---:R-:W-:-:S02]  /*1e30*/  ISETP.GE.AND P0, PT, R13, R6, PT ;  /* 0x000000060d00720c */ /* 0x004fc40003f06270 */
[----:B------:R-:W-:Y:S01]  /*1e40*/  IMAD R12, R4, -0x2, R6 ;  /* 0xfffffffe040c7824 */ /* 0x000fe200078e0206 */
[----:B------:R-:W-:Y:S01]  /*1e50*/  USEL UR5, URZ, 0x1, !UP1 ;  /* 0x000000013f057887 */ /* 0x000fe2000c800000 */
[----:B------:R-:W-:Y:S01]  /*1e60*/  IMAD.SHL.U32 R6, R18, 0x2, RZ ;  /* 0x0000000212067824 */ /* 0x000fe200078e00ff */
[----:B------:R-:W-:Y:S01]  /*1e70*/  ISETP.GE.OR P0, PT, R15, UR8, P0 ;  /* 0x000000080f007c0c */ /* 0x000fe20008706670 */
[----:B------:R-:W-:Y:S01]  /*1e80*/  IMAD R4, R21, UR6, RZ ;  /* 0x0000000615047c24 */ /* 0x000fe2000f8e02ff */
[----:B------:R-:W-:Y:S01]  /*1e90*/  USEL UR4, URZ, 0x1, !UP0 ;  /* 0x000000013f047887 */ /* 0x000fe2000c000000 */
[----:B------:R-:W-:Y:S01]  /*1ea0*/  IMAD R0, R0, -0x40, R5 ;  /* 0xffffffc000007824 */ /* 0x000fe200078e0205 */
[----:B------:R-:W-:Y:S01]  /*1eb0*/  LOP3.LUT R6, R13, 0x6, R6, 0xf8, !PT ;  /* 0x000000060d067812 */ /* 0x000fe200078ef806 */
[----:B------:R-:W-:Y:S01]  /*1ec0*/  IMAD R11, R23, UR7, R4 ;  /* 0x00000007170b7c24 */ /* 0x000fe2000f8e0204 */
[----:B------:R-:W-:Y:S01]  /*1ed0*/  LOP3.LUT R153, R8, R3, R10, 0xfe, !PT ;  /* 0x0000000308997212 */ /* 0x000fe200078efe0a */
[----:B------:R-:W-:Y:S01]  /*1ee0*/  ULOP3.LUT UR39, UR39, 0x3, URZ, 0xc0, !UPT ;  /* 0x0000000327277892 */ /* 0x000fe2000f8ec03f */
[----:B------:R-:W-:Y:S01]  /*1ef0*/  SHF.R.S32.HI R7, RZ, 0x1f, R6 ;  /* 0x0000001fff077819 */ /* 0x000fe20000011406 */
[----:B------:R-:W-:Y:S01]  /*1f00*/  ULOP3.LUT UR38, UR4, UR38, UR5, 0x96, !UPT ;  /* 0x0000002604267292 */ /* 0x000fe2000f8e9605 */
[----:B------:R-:W-:Y:S01]  /*1f10*/  IADD3 R3, -R15, UR8, R0 ;  /* 0x000000080f037c10 */ /* 0x000fe2000fffe100 */
[----:B------:R-:W-:-:S02]  /*1f20*/  IMAD.IADD R0, R12, 0x1, -R13 ;  /* 0x000000010c007824 */ /* 0x000fc400078e0a0d */
[----:B------:R-:W-:-:S04]  /*1f30*/  IMAD.WIDE.U32 R4, R23, UR6, R6 ;  /* 0x0000000617047c25 */ /* 0x000fc8000f8e0006 */
[----:B------:R-:W-:Y:S02]  /*1f40*/  IMAD.IADD R11, R5, 0x1, R11 ;  /* 0x00000001050b7824 */ /* 0x000fe400078e020b */
[----:B------:R-:W-:Y:S02]  /*1f50*/  IMAD.MOV.U32 R152, RZ, RZ, -0x1 ;  /* 0xffffffffff987424 */ /* 0x000fe400078e00ff */
[----:B------:R-:W-:Y:S01]  /*1f60*/  IMAD.MOV.U32 R10, RZ, RZ, R4 ;  /* 0x000000ffff0a7224 */ /* 0x000fe200078e0004 */
[----:B------:R-:W-:Y:S06]  /*1f70*/  @P0 BRA `(.L_x_28) ;  /* 0x0000008000640947 */ /* 0x000fec0003800000 */
[----:B------:R-:W0:Y:S01]  /*1f80*/  LDC.64 R4, c[0x0][0x5c8] ;  /* 0x00017200ff047b82 */ /* 0x000e220000000a00 */
[----:B-----5:R-:W-:Y:S01]  /*1f90*/  FSETP.NEU.AND P0, PT, R155, RZ, PT ;  /* 0x000000ff9b00720b */ /* 0x020fe20003f0d000 */
[----:B------:R-:W-:Y:S01]  /*1fa0*/  BSSY B0, `(.L_x_28) ;  /* 0x0000816000007945 */ /* 0x000fe20003800000 */
[----:B------:R-:W-:-:S04]  /*1fb0*/  ISETP.GT.AND P3, PT, R3, RZ, PT ;  /* 0x000000ff0300720c */ /* 0x000fc80003f64270 */
[----:B------:R-:W-:Y:S01]  /*1fc0*/  ISETP.GT.AND P2, PT, R0, RZ, P3 ;  /* 0x000000ff0000720c */ /* 0x000fe20001f44270 */
[-C--:B0-----:R-:W-:Y:S02]  /*1fd0*/  IMAD R12, R9, R4.reuse, RZ ;  /* 0x00000004090c7224 */ /* 0x081fe400078e02ff */
[----:B------:R-:W-:-:S04]  /*1fe0*/  IMAD.WIDE.U32 R168, R153, R4, R10 ;  /* 0x0000000499a87225 */ /* 0x000fc800078e000a */
[----:B------:R-:W-:-:S04]  /*1ff0*/  IMAD R11, R153, R5, R12 ;  /* 0x00000005990b7224 */ /* 0x000fc800078e020c */
[----:B------:R-:W-:Y:S01]  /*2000*/  IMAD.IADD R171, R169, 0x1, R11 ;  /* 0x00000001a9ab7824 */ /* 0x000fe200078e020b */
[----:B------:R-:W-:Y:S06]  /*2010*/  @!P0 BRA `(.L_x_29) ;  /* 0x0000005c00148947 */ /* 0x000fec0003800000 */
[----:B------:R-:W0:Y:S01]  /*2020*/  LDC.64 R12, c[0x0][0x5b8] ;  /* 0x00016e00ff0c7b82 */ /* 0x000e220000000a00 */
[----:B------:R-:W-:-:S07]  /*2030*/  ULDC.64 UR4, c[0x0][0x5c0] ;  /* 0x0001700000047ab9 */ /* 0x000fce0000000a00 */
[----:B------:R-:W1:Y:S08]  /*2040*/  LDC.64 R14, c[0x0][0x5b0] ;  /* 0x00016c00ff0e7b82 */ /* 0x000e700000000a00 */
[----:B------:R-:W2:Y:S01]  /*2050*/  LDC.64 R10, c[0x0][0x5a8] ;  /* 0x00016a00ff0a7b82 */ /* 0x000ea20000000a00 */
[----:B0-----:R-:W-:-:S04]  /*2060*/  IMAD R20, R21, R12, RZ ;  /* 0x0000000c15147224 */ /* 0x001fc800078e02ff */
[C---:B------:R-:W-:Y:S02]  /*2070*/  IMAD R13, R23.reuse, R13, R20 ;  /* 0x0000000d170d7224 */ /* 0x040fe400078e0214 */
[----:B------:R-:W-:-:S04]  /*2080*/  IMAD.WIDE.U32 R20, R23, R12, R6 ;  /* 0x0000000c17147225 */ /* 0x000fc800078e0006 */
[----:B-1----:R-:W-:Y:S02]  /*2090*/  IMAD R156, R9, R14, RZ ;  /* 0x0000000e099c7224 */ /* 0x002fe400078e02ff */
[----:B------:R-:W-:Y:S02]  /*20a0*/  IMAD.IADD R157, R21, 0x1, R13 ;  /* 0x00000001159d7824 */ /* 0x000fe400078e020d */
[----:B------:R-:W-:Y:S02]  /*20b0*/  IMAD R173, R153, R15, R156 ;  /* 0x0000000f99ad7224 */ /* 0x000fe400078e029c */
[----:B------:R-:W-:-:S04]  /*20c0*/  IMAD.MOV.U32 R156, RZ, RZ, R20 ;  /* 0x000000ffff9c7224 */ /* 0x000fc800078e0014 */
[----:B------:R-:W-:-:S04]  /*20d0*/  IMAD.WIDE.U32 R158, R153, R14, R156 ;  /* 0x0000000e999e7225 */ /* 0x000fc800078e009c */
[----:B------:R-:W-:Y:S01]  /*20e0*/  IMAD.IADD R159, R159, 0x1, R173 ;  /* 0x000000019f9f7824 */ /* 0x000fe200078e02ad */
[----:B--2---:R-:W-:-:S04]  /*20f0*/  LEA R160, P0, R158, R10, 0x2 ;  /* 0x0000000a9ea07211 */ /* 0x004fc800078010ff */
[----:B------:R-:W-:-:S05]  /*2100*/  LEA.HI.X R161, R158, R11, R159, 0x2, P0 ;  /* 0x0000000b9ea17211 */ /* 0x000fca00000f149f */
[----:B------:R0:W2:Y:S01]  /*2110*/  @P2 LDG.E.LTC128B R167, desc[UR36][R160.64] ;  /* 0x00000024a0a72981 */ /* 0x0000a2000c1e1920 */
[----:B------:R-:W-:Y:S01]  /*2120*/  LEA R158, P0, R168, UR4, 0x2 ;  /* 0x00000004a89e7c11 */ /* 0x000fe2000f8010ff */
[----:B------:R-:W-:Y:S01]  /*2130*/  IMAD.WIDE.U32 R162, R153, R14, R6 ;  /* 0x0000000e99a27225 */ /* 0x000fe200078e0006 */
[----:B------:R-:W-:Y:S01]  /*2140*/  ISETP.GT.AND P1, PT, R0, 0x1, P3 ;  /* 0x000000010000780c */ /* 0x000fe20001f24270 */
[----:B------:R-:W-:Y:S01]  /*2150*/  BSSY B1, `(.L_x_30) ;  /* 0x0000011000017945 */ /* 0x000fe20003800000 */
[----:B------:R-:W-:Y:S01]  /*2160*/  LEA.HI.X R159, R168, UR5, R171, 0x2, P0 ;  /* 0x00000005a89f7c11 */ /* 0x000fe200080f14ab */
[----:B------:R-:W-:Y:S01]  /*2170*/  IMAD.IADD R163, R173, 0x1, R163 ;  /* 0x00000001ada37824 */ /* 0x000fe200078e02a3 */
[C---:B0-----:R-:W-:Y:S01]  /*2180*/  SHF.L.U64.HI R161, R14.reuse, 0x3, R15 ;  /* 0x000000030ea17819 */ /* 0x041fe2000001020f */
[----:B------:R-:W-:-:S04]  /*2190*/  IMAD.SHL.U32 R160, R14, 0x8, RZ ;  /* 0x000000080ea07824 */ /* 0x000fc800078e00ff */
[----:B------:R-:W-:Y:S01]  /*21a0*/  IMAD.WIDE.U32 R170, R153, R14, R160 ;  /* 0x0000000e99aa7225 */ /* 0x000fe200078e00a0 */
[----:B--2---:R-:W-:-:S05]  /*21b0*/  LOP3.LUT R164, R167, 0xffffe000, RZ, 0xc0, !PT ;  /* 0xffffe000a7a47812 */ /* 0x004fca00078ec0ff */
[----:B------:R-:W-:Y:S01]  /*21c0*/  FMUL R169, R164, R155 ;  /* 0x0000009ba4a97220 */ /* 0x000fe20000400000 */
[----:B------:R-:W-:-:S04]  /*21d0*/  IMAD.WIDE.U32 R164, R23, R12, R162 ;  /* 0x0000000c17a47225 */ /* 0x000fc800078e00a2 */
[----:B------:R-:W-:Y:S01]  /*21e0*/  FFMA R169, R88, R154, R169 ;  /* 0x0000009a58a97223 */ /* 0x000fe200000000a9 */
[----:B------:R-:W-:Y:S01]  /*21f0*/  IMAD.IADD R88, R13, 0x1, R165 ;  /* 0x000000010d587824 */ /* 0x000fe200078e02a5 */
[----:B------:R-:W-:-:S03]  /*2200*/  LEA R162, P0, R164, R10, 0x2 ;  /* 0x0000000aa4a27211 */ /* 0x000fc600078010ff */
[----:B------:R-:W-:Y:S02]  /*2210*/  F2FP.TF32.F32.PACK_B R169, R169 ;  /* 0x000000a9ffa9723e */ /* 0x000fe400024050ff */
[----:B------:R-:W-:-:S03]  /*2220*/  LEA.HI.X R163, R164, R11, R88, 0x2, P0 ;  /* 0x0000000ba4a37211 */ /* 0x000fc600000f1458 */
[----:B------:R0:W-:Y:S01]  /*2230*/  @P2 STG.E desc[UR36][R158.64], R169 ;  /* 0x000000a99e002986 */ /* 0x0001e2000c101924 */
[----:B------:R-:W-:Y:S05]  /*2240*/  @!P1 BRA `(.L_x_31) ;  /* 0x0000000000049947 */ /* 0x000fea0003800000 */
[----:B------:R1:W5:Y:S02]  /*2250*/  LDG.E.LTC128B R167, desc[UR36][R162.64+0x4] ;  /* 0x00000424a2a77981 */ /* 0x000364000c1e1920 */
.L_x_31:
[----:B------:R-:W-:Y:S05]  /*2260*/  BSYNC B1 ;  /* 0x0000000000017941 */ /* 0x000fea0003800000 */
.L_x_30:
[----:B-----5:R-:W-:Y:S01]  /*2270*/  LOP3.LUT R88, R167, 0xffffe000, RZ, 0xc0, !PT ;  /* 0xffffe000a7587812 */ /* 0x020fe200078ec0ff */
[----:B0-----:R-:W-:Y:S01]  /*2280*/  IMAD.IADD R169, R173, 0x1, R171 ;  /* 0x00000001ada97824 */ /* 0x001fe200078e02ab */
[----:B------:R-:W-:Y:S01]  /*2290*/  ISETP.GT.AND P0, PT, R3, 0x8, PT ;  /* 0x000000080300780c */ /* 0x000fe20003f04270 */
[----:B------:R-:W-:Y:S01]  /*22a0*/  IMAD.MOV.U32 R172, RZ, RZ, R167 ;  /* 0x000000ffffac7224 */ /* 0x000fe200078e00a7 */
[----:B------:R-:W-:Y:S01]  /*22b0*/  IADD3 R164, P4, R20, R170, RZ ;  /* 0x000000aa14a47210 */ /* 0x000fe20007f9e0ff */
[----:B------:R-:W-:Y:S01]  /*22c0*/  FMUL R88, R88, R155 ;  /* 0x0000009b58587220 */ /* 0x000fe20000400000 */
[----:B------:R-:W-:-:S03]  /*22d0*/  ISETP.GT.AND P2, PT, R0, RZ, P0 ;  /* 0x000000ff0000720c */ /* 0x000fc60000744270 */
[----:B------:R-:W-:Y:S01]  /*22e0*/  FFMA R173, R89, R154, R88 ;  /* 0x0000009a59ad7223 */ /* 0x000fe20000000058 */
[----:B------:R-:W-:Y:S01]  /*22f0*/  IMAD.X R165, R169, 0x1, R157, P4 ;  /* 0x00000001a9a57824 */ /* 0x000fe200020e069d */
[----:B------:R-:W-:-:S03]  /*2300*/  LEA R88, P4, R164, R10, 0x2 ;  /* 0x0000000aa4587211 */ /* 0x000fc600078810ff */
[----:B------:R-:W-:Y:S02]  /*2310*/  F2FP.TF32.F32.PACK_B R173, R173 ;  /* 0x000000adffad723e */ /* 0x000fe400024050ff */
[----:B------:R-:W-:-:S03]  /*2320*/  LEA.HI.X R89, R164, R11, R165, 0x2, P4 ;  /* 0x0000000ba4597211 */ /* 0x000fc600020f14a5 */
[----:B------:R0:W-:Y:S04]  /*2330*/  @P1 STG.E desc[UR36][R158.64+0x4], R173 ;  /* 0x000004ad9e001986 */ /* 0x0001e8000c101924 */
[----:B------:R2:W3:Y:S01]  /*2340*/  @P2 LDG.E.LTC128B R172, desc[UR36][R88.64] ;  /* 0x0000002458ac2981 */ /* 0x0004e2000c1e1920 */
[----:B------:R-:W-:Y:S01]  /*2350*/  IMAD.SHL.U32 R165, R4, 0x20, RZ ;  /* 0x0000002004a57824 */ /* 0x000fe200078e00ff */
[----:B------:R-:W-:Y:S01]  /*2360*/  IADD3 R170, P1, R6, R170, RZ ;  /* 0x000000aa06aa7210 */ /* 0x000fe20007f3e0ff */
[----:B------:R-:W-:Y:S03]  /*2370*/  BSSY B1, `(.L_x_32) ;  /* 0x0000011000017945 */ /* 0x000fe60003800000 */
[----:B------:R-:W-:Y:S01]  /*2380*/  IADD3 R168, P4, R165, R158, RZ ;  /* 0x0000009ea5a87210 */ /* 0x000fe20007f9e0ff */
[----:B------:R-:W-:Y:S01]  /*2390*/  IMAD.X R171, R7, 0x1, R169, P1 ;  /* 0x0000000107ab7824 */ /* 0x000fe200008e06a9 */
[----:B------:R-:W-:Y:S01]  /*23a0*/  ISETP.GT.AND P1, PT, R0, 0x1, P0 ;  /* 0x000000010000780c */ /* 0x000fe20000724270 */
[----:B------:R-:W-:-:S03]  /*23b0*/  IMAD.WIDE.U32 R170, R23, R12, R170 ;  /* 0x0000000c17aa7225 */ /* 0x000fc600078e00aa */
[----:B--2---:R-:W-:Y:S02]  /*23c0*/  LEA R88, P5, R170, R10, 0x2 ;  /* 0x0000000aaa587211 */ /* 0x004fe400078a10ff */
[----:B---3--:R-:W-:-:S05]  /*23d0*/  LOP3.LUT R164, R172, 0xffffe000, RZ, 0xc0, !PT ;  /* 0xffffe000aca47812 */ /* 0x008fca00078ec0ff */
[----:B------:R-:W-:-:S04]  /*23e0*/  FMUL R167, R164, R155 ;  /* 0x0000009ba4a77220 */ /* 0x000fc80000400000 */
[----:B------:R-:W-:Y:S01]  /*23f0*/  FFMA R175, R90, R154, R167 ;  /* 0x0000009a5aaf7223 */ /* 0x000fe200000000a7 */
[----:B------:R-:W-:Y:S01]  /*2400*/  SHF.L.U64.HI R167, R4, 0x5, R5 ;  /* 0x0000000504a77819 */ /* 0x000fe20000010205 */
[----:B------:R-:W-:-:S03]  /*2410*/  IMAD.IADD R90, R13, 0x1, R171 ;  /* 0x000000010d5a7824 */ /* 0x000fc600078e02ab */
[----:B------:R-:W-:Y:S01]  /*2420*/  F2FP.TF32.F32.PACK_B R175, R175 ;  /* 0x000000afffaf723e */ /* 0x000fe200024050ff */
[----:B------:R-:W-:Y:S01]  /*2430*/  IMAD.X R169, R167, 0x1, R159, P4 ;  /* 0x00000001a7a97824 */ /* 0x000fe200020e069f */
[----:B------:R-:W-:-:S04]  /*2440*/  LEA.HI.X R89, R170, R11, R90, 0x2, P5 ;  /* 0x0000000baa597211 */ /* 0x000fc800028f145a */
[----:B------:R0:W-:Y:S01]  /*2450*/  @P2 STG.E desc[UR36][R168.64], R175 ;  /* 0x000000afa8002986 */ /* 0x0001e2000c101924 */
[----:B------:R-:W-:Y:S05]  /*2460*/  @!P1 BRA `(.L_x_33) ;  /* 0x0000000000049947 */ /* 0x000fea0003800000 */
[----:B------:R2:W5:Y:S02]  /*2470*/  LDG.E.LTC128B R172, desc[UR36][R88.64+0x4] ;  /* 0x0000042458ac7981 */ /* 0x000564000c1e1920 */
.L_x_33:
[----:B------:R-:W-:Y:S05]  /*2480*/  BSYNC B1 ;  /* 0x0000000000017941 */ /* 0x000fea0003800000 */
.L_x_32:
[----:B-----5:R-:W-:Y:S01]  /*2490*/  LOP3.LUT R90, R172, 0xffffe000, RZ, 0xc0, !PT ;  /* 0xffffe000ac5a7812 */ /* 0x020fe200078ec0ff */
[----:B------:R-:W-:Y:S01]  /*24a0*/  BSSY B1, `(.L_x_34) ;  /* 0x000000a000017945 */ /* 0x000fe20003800000 */
[----:B------:R-:W-:-:S03]  /*24b0*/  ISETP.GT.AND P2, PT, R0, 0x8, P3 ;  /* 0x000000080000780c */ /* 0x000fc60001f44270 */
[----:B------:R-:W-:-:S04]  /*24c0*/  FMUL R90, R90, R155 ;  /* 0x0000009b5a5a7220 */ /* 0x000fc80000400000 */
[----:B------:R-:W-:Y:S01]  /*24d0*/  FFMA R171, R91, R154, R90 ;  /* 0x0000009a5bab7223 */ /* 0x000fe2000000005a */
[----:B------:R-:W-:Y:S02]  /*24e0*/  @P1 IMAD.MOV.U32 R90, RZ, RZ, R168 ;  /* 0x000000ffff5a1224 */ /* 0x000fe400078e00a8 */
[----:B------:R-:W-:Y:S02]  /*24f0*/  @P1 IMAD.MOV.U32 R91, RZ, RZ, R169 ;  /* 0x000000ffff5b1224 */ /* 0x000fe400078e00a9 */
[----:B------:R-:W-:-:S05]  /*2500*/  F2FP.TF32.F32.PACK_B R171, R171 ;  /* 0x000000abffab723e */ /* 0x000fca00024050ff */
[----:B------:R3:W-:Y:S01]  /*2510*/  @P1 STG.E desc[UR36][R90.64+0x4], R171 ;  /* 0x000004ab5a001986 */ /* 0x0007e2000c101924 */
[----:B------:R-:W-:Y:S05]  /*2520*/  @!P2 BRA `(.L_x_35) ;  /* 0x000000000004a947 */ /* 0x000fea0003800000 */
[----:B------:R4:W5:Y:S02]  /*2530*/  LDG.E.LTC128B R172, desc[UR36][R162.64+0x20] ;  /* 0x00002024a2ac7981 */ /* 0x000964000c1e1920 */
.L_x_35:
[----:B------:R-:W-:Y:S05]  /*2540*/  BSYNC B1 ;  /* 0x0000000000017941 */ /* 0x000fea0003800000 */
.L_x_34:
[----:B---3-5:R-:W-:Y:S01]  /*2550*/  LOP3.LUT R90, R172, 0xffffe000, RZ, 0xc0, !PT ;  /* 0xffffe000ac5a7812 */ /* 0x028fe200078ec0ff */
[----:B------:R-:W-:Y:S01]  /*2560*/  BSSY B1, `(.L_x_36) ;  /* 0x000000a000017945 */ /* 0x000fe20003800000 */
[----:B------:R-:W-:-:S03]  /*2570*/  ISETP.GT.AND P1, PT, R0, 0x9, P3 ;  /* 0x000000090000780c */ /* 0x000fc60001f24270 */
[----:B------:R-:W-:Y:S01]  /*2580*/  FMUL R91, R90, R155 ;  /* 0x0000009b5a5b7220 */ /* 0x000fe20000400000 */
[----:B------:R-:W-:-:S03]  /*2590*/  @P2 IMAD.MOV.U32 R90, RZ, RZ, R158 ;  /* 0x000000ffff5a2224 */ /* 0x000fc600078e009e */
[----:B------:R-:W-:Y:S01]  /*25a0*/  FFMA R171, R92, R154, R91 ;  /* 0x0000009a5cab7223 */ /* 0x000fe2000000005b */
[----:B------:R-:W-:-:S04]  /*25b0*/  @P2 IMAD.MOV.U32 R91, RZ, RZ, R159 ;  /* 0x000000ffff5b2224 */ /* 0x000fc800078e009f */
[----:B------:R-:W-:-:S05]  /*25c0*/  F2FP.TF32.F32.PACK_B R171, R171 ;  /* 0x000000abffab723e */ /* 0x000fca00024050ff */
[----:B------:R3:W-:Y:S01]  /*25d0*/  @P2 STG.E desc[UR36][R90.64+0x20], R171 ;  /* 0x000020ab5a002986 */ /* 0x0007e2000c101924 */
[----:B------:R-:W-:Y:S05]  /*25e0*/  @!P1 BRA `(.L_x_37) ;  /* 0x0000000000049947 */ /* 0x000fea0003800000 */
[----:B------:R0:W5:Y:S02]  /*25f0*/  LDG.E.LTC128B R172, desc[UR36][R162.64+0x24] ;  /* 0x00002424a2ac7981 */ /* 0x000164000c1e1920 */
.L_x_37:
[----:B------:R-:W-:Y:S05]  /*2600*/  BSYNC B1 ;  /* 0x0000000000017941 */ /* 0x000fea0003800000 */
.L_x_36:
[----:B---3-5:R-:W-:Y:S01]  /*2610*/  LOP3.LUT R90, R172, 0xffffe000, RZ, 0xc0, !PT ;  /* 0xffffe000ac5a7812 */ /* 0x028fe200078ec0ff */
[----:B------:R-:W-:Y:S01]  /*2620*/  @P1 IMAD.MOV.U32 R91, RZ, RZ, R159 ;  /* 0x000000ffff5b1224 */ /* 0x000fe200078e009f */
[----:B------:R-:W-:Y:S01]  /*2630*/  ISETP.GT.AND P2, PT, R0, 0x8, P0 ;  /* 0x000000080000780c */ /* 0x000fe20000744270 */
[----:B------:R-:W-:Y:S02]  /*2640*/  BSSY B1, `(.L_x_38) ;  /* 0x0000008000017945 */ /* 0x000fe40003800000 */
[----:B------:R-:W-:-:S04]  /*2650*/  FMUL R90, R90, R155 ;  /* 0x0000009b5a5a7220 */ /* 0x000fc80000400000 */
[----:B------:R-:W-:Y:S01]  /*2660*/  FFMA R93, R93, R154, R90 ;  /* 0x0000009a5d5d7223 */ /* 0x000fe2000000005a */
[----:B------:R-:W-:-:S04]  /*2670*/  @P1 IMAD.MOV.U32 R90, RZ, RZ, R158 ;  /* 0x000000ffff5a1224 */ /* 0x000fc800078e009e */
[----:B------:R-:W-:-:S05]  /*2680*/  F2FP.TF32.F32.PACK_B R93, R93 ;  /* 0x0000005dff5d723e */ /* 0x000fca00024050ff */
[----:B------:R3:W-:Y:S01]  /*2690*/  @P1 STG.E desc[UR36][R90.64+0x24], R93 ;  /* 0x0000245d5a001986 */ /* 0x0007e2000c101924 */
[----:B------:R-:W-:Y:S05]  /*26a0*/  @!P2 BRA `(.L_x_39) ;  /* 0x000000000004a947 */ /* 0x000fea0003800000 */
[----:B------:R0:W5:Y:S02]  /*26b0*/  LDG.E.LTC128B R172, desc[UR36][R88.64+0x20] ;  /* 0x0000202458ac7981 */ /* 0x000164000c1e1920 */
.L_x_39:
[----:B------:R-:W-:Y:S05]  /*26c0*/  BSYNC B1 ;  /* 0x0000000000017941 */ /* 0x000fea0003800000 */
.L_x_38:
        /* <DEDUP_REMOVED lines=11> */
.L_x_41:
[----:B------:R-:W-:Y:S05]  /*2780*/  BSYNC B1 ;  /* 0x0000000000017941 */ /* 0x000fea0003800000 */
.L_x_40:
        /* <DEDUP_REMOVED lines=11> */
.L_x_43:
[----:B------:R-:W-:Y:S05]  /*2840*/  BSYNC B1 ;  /* 0x0000000000017941 */ /* 0x000fea0003800000 */
.L_x_42:
        /* <DEDUP_REMOVED lines=11> */
.L_x_45:
[----:B------:R-:W-:Y:S05]  /*2900*/  BSYNC B1 ;  /* 0x0000000000017941 */ /* 0x000fea0003800000 */
.L_x_44:
        /* <DEDUP_REMOVED lines=11> */
.L_x_47:
[----:B------:R-:W-:Y:S05]  /*29c0*/  BSYNC B1 ;  /* 0x0000000000017941 */ /* 0x000fea0003800000 */
.L_x_46:
        /* <DEDUP_REMOVED lines=11> */
.L_x_49:
[----:B------:R-:W-:Y:S05]  /*2a80*/  BSYNC B1 ;  /* 0x0000000000017941 */ /* 0x000fea0003800000 */
.L_x_48:
        /* <DEDUP_REMOVED lines=11> */
.L_x_51:
[----:B------:R-:W-:Y:S05]  /*2b40*/  BSYNC B1 ;  /* 0x0000000000017941 */ /* 0x000fea0003800000 */
.L_x_50:
        /* <DEDUP_REMOVED lines=11> */
.L_x_53:
[----:B------:R-:W-:Y:S05]  /*2c00*/  BSYNC B1 ;  /* 0x0000000000017941 */ /* 0x000fea0003800000 */
.L_x_52:
        /* <DEDUP_REMOVED lines=11> */
.L_x_55:
[----:B------:R-:W-:Y:S05]  /*2cc0*/  BSYNC B1 ;  /* 0x0000000000017941 */ /* 0x000fea0003800000 */
.L_x_54:
        /* <DEDUP_REMOVED lines=11> */
.L_x_57:
[----:B------:R-:W-:Y:S05]  /*2d80*/  BSYNC B1 ;  /* 0x0000000000017941 */ /* 0x000fea0003800000 */
.L_x_56:
        /* <DEDUP_REMOVED lines=11> */
.L_x_59:
[----:B------:R-:W-:Y:S05]  /*2e40*/  BSYNC B1 ;  /* 0x0000000000017941 */ /* 0x000fea0003800000 */
.L_x_58:
        /* <DEDUP_REMOVED lines=11> */
.L_x_61:
[----:B------:R-:W-:Y:S05]  /*2f00*/  BSYNC B1 ;  /* 0x0000000000017941 */ /* 0x000fea0003800000 */
.L_x_60:
        /* <DEDUP_REMOVED lines=11> */
.L_x_63:
[----:B------:R-:W-:Y:S05]  /*2fc0*/  BSYNC B1 ;  /* 0x0000000000017941 */ /* 0x000fea0003800000 */
.L_x_62:
        /* <DEDUP_REMOVED lines=11> */
.L_x_65:
[----:B------:R-:W-:Y:S05]  /*3080*/  BSYNC B1 ;  /* 0x0000000000017941 */ /* 0x000fea0003800000 */
.L_x_64:
        /* <DEDUP_REMOVED lines=11> */
.L_x_67:
[----:B------:R-:W-:Y:S05]  /*3140*/  BSYNC B1 ;  /* 0x0000000000017941 */ /* 0x000fea0003800000 */
.L_x_66:
        /* <DEDUP_REMOVED lines=11> */
.L_x_69:
[----:B------:R-:W-:Y:S05]  /*3200*/  BSYNC B1 ;  /* 0x0000000000017941 */ /* 0x000fea0003800000 */
.L_x_68:
        /* <DEDUP_REMOVED lines=11> */
.L_x_71:
[----:B------:R-:W-:Y:S05]  /*32c0*/  BSYNC B1 ;  /* 0x0000000000017941 */ /* 0x000fea0003800000 */
.L_x_70:
        /* <DEDUP_REMOVED lines=11> */
.L_x_73:
[----:B------:R-:W-:Y:S05]  /*3380*/  BSYNC B1 ;  /* 0x0000000000017941 */ /* 0x000fea0003800000 */
.L_x_72:
        /* <DEDUP_REMOVED lines=11> */
.L_x_75:
[----:B------:R-:W-:Y:S05]  /*3440*/  BSYNC B1 ;  /* 0x0000000000017941 */ /* 0x000fea0003800000 */
.L_x_74:
        /* <DEDUP_REMOVED lines=11> */
.L_x_77:
[----:B------:R-:W-:Y:S05]  /*3500*/  BSYNC B1 ;  /* 0x0000000000017941 */ /* 0x000fea0003800000 */
.L_x_76:
        /* <DEDUP_REMOVED lines=11> */
.L_x_79:
[----:B------:R-:W-:Y:S05]  /*35c0*/  BSYNC B1 ;  /* 0x0000000000017941 */ /* 0x000fea0003800000 */
.L_x_78:
        /* <DEDUP_REMOVED lines=11> */
.L_x_81:
[----:B------:R-:W-:Y:S05]  /*3680*/  BSYNC B1 ;  /* 0x0000000000017941 */ /* 0x000fea0003800000 */
.L_x_80:
        /* <DEDUP_REMOVED lines=11> */
.L_x_83:
[----:B------:R-:W-:Y:S05]  /*3740*/  BSYNC B1 ;  /* 0x0000000000017941 */ /* 0x000fea0003800000 */
.L_x_82:
        /* <DEDUP_REMOVED lines=11> */
.L_x_85:
[----:B------:R-:W-:Y:S05]  /*3800*/  BSYNC B1 ;  /* 0x0000000000017941 */ /* 0x000fea0003800000 */
.L_x_84:
        /* <DEDUP_REMOVED lines=11> */
.L_x_87:
[----:B------:R-:W-:Y:S05]  /*38c0*/  BSYNC B1 ;  /* 0x0000000000017941 */ /* 0x000fea0003800000 */
.L_x_86:
        /* <DEDUP_REMOVED lines=11> */
.L_x_89:
[----:B------:R-:W-:Y:S05]  /*3980*/  BSYNC B1 ;  /* 0x0000000000017941 */ /* 0x000fea0003800000 */
.L_x_88:
        /* <DEDUP_REMOVED lines=11> */
.L_x_91:
[----:B------:R-:W-:Y:S05]  /*3a40*/  BSYNC B1 ;  /* 0x0000000000017941 */ /* 0x000fea0003800000 */
.L_x_90:
        /* <DEDUP_REMOVED lines=11> */
.L_x_93:
[----:B------:R-:W-:Y:S05]  /*3b00*/  BSYNC B1 ;  /* 0x0000000000017941 */ /* 0x000fea0003800000 */
.L_x_92:
        /* <DEDUP_REMOVED lines=11> */
.L_x_95:
[----:B------:R-:W-:Y:S05]  /*3bc0*/  BSYNC B1 ;  /* 0x0000000000017941 */ /* 0x000fea0003800000 */
.L_x_94:
        /* <DEDUP_REMOVED lines=11> */
.L_x_97:
[----:B------:R-:W-:Y:S05]  /*3c80*/  BSYNC B1 ;  /* 0x0000000000017941 */ /* 0x000fea0003800000 */
.L_x_96:
        /* <DEDUP_REMOVED lines=11> */
.L_x_99:
[----:B------:R-:W-:Y:S05]  /*3d40*/  BSYNC B1 ;  /* 0x0000000000017941 */ /* 0x000fea0003800000 */
.L_x_98:
        /* <DEDUP_REMOVED lines=11> */
.L_x_101:
[----:B------:R-:W-:Y:S05]  /*3e00*/  BSYNC B1 ;  /* 0x0000000000017941 */ /* 0x000fea0003800000 */
.L_x_100:
        /* <DEDUP_REMOVED lines=11> */
.L_x_103:
[----:B------:R-:W-:Y:S05]  /*3ec0*/  BSYNC B1 ;  /* 0x0000000000017941 */ /* 0x000fea0003800000 */
.L_x_102:
        /* <DEDUP_REMOVED lines=11> */
.L_x_105:
[----:B------:R-:W-:Y:S05]  /*3f80*/  BSYNC B1 ;  /* 0x0000000000017941 */ /* 0x000fea0003800000 */
.L_x_104:
        /* <DEDUP_REMOVED lines=11> */
.L_x_107:
[----:B------:R-:W-:Y:S05]  /*4040*/  BSYNC B1 ;  /* 0x0000000000017941 */ /* 0x000fea0003800000 */
.L_x_106:
        /* <DEDUP_REMOVED lines=11> */
.L_x_109:
[----:B------:R-:W-:Y:S05]  /*4100*/  BSYNC B1 ;  /* 0x0000000000017941 */ /* 0x000fea0003800000 */
.L_x_108:
        /* <DEDUP_REMOVED lines=11> */
.L_x_111:
[----:B------:R-:W-:Y:S05]  /*41c0*/  BSYNC B1 ;  /* 0x0000000000017941 */ /* 0x000fea0003800000 */
.L_x_110:
        /* <DEDUP_REMOVED lines=11> */
.L_x_113:
[----:B------:R-:W-:Y:S05]  /*4280*/  BSYNC B1 ;  /* 0x0000000000017941 */ /* 0x000fea0003800000 */
.L_x_112:
        /* <DEDUP_REMOVED lines=11> */
.L_x_115:
[----:B------:R-:W-:Y:S05]  /*4340*/  BSYNC B1 ;  /* 0x0000000000017941 */ /* 0x000fea0003800000 */
.L_x_114:
        /* <DEDUP_REMOVED lines=11> */
.L_x_117:
[----:B------:R-:W-:Y:S05]  /*4400*/  BSYNC B1 ;  /* 0x0000000000017941 */ /* 0x000fea0003800000 */
.L_x_116:
        /* <DEDUP_REMOVED lines=11> */
.L_x_119:
[----:B------:R-:W-:Y:S05]  /*44c0*/  BSYNC B1 ;  /* 0x0000000000017941 */ /* 0x000fea0003800000 */
.L_x_118:
        /* <DEDUP_REMOVED lines=11> */
.L_x_121:
[----:B------:R-:W-:Y:S05]  /*4580*/  BSYNC B1 ;  /* 0x0000000000017941 */ /* 0x000fea0003800000 */
.L_x_120:
        /* <DEDUP_REMOVED lines=11> */
.L_x_123:
[----:B------:R-:W-:Y:S05]  /*4640*/  BSYNC B1 ;  /* 0x0000000000017941 */ /* 0x000fea0003800000 */
.L_x_122:
        /* <DEDUP_REMOVED lines=11> */
.L_x_125:
[----:B------:R-:W-:Y:S05]  /*4700*/  BSYNC B1 ;  /* 0x0000000000017941 */ /* 0x000fea0003800000 */
.L_x_124:
        /* <DEDUP_REMOVED lines=11> */
.L_x_127:
[----:B------:R-:W-:Y:S05]  /*47c0*/  BSYNC B1 ;  /* 0x0000000000017941 */ /* 0x000fea0003800000 */
.L_x_126:
        /* <DEDUP_REMOVED lines=11> */
.L_x_129:
[----:B------:R-:W-:Y:S05]  /*4880*/  BSYNC B1 ;  /* 0x0000000000017941 */ /* 0x000fea0003800000 */
.L_x_128:
        /* <DEDUP_REMOVED lines=11> */
.L_x_131:
[----:B------:R-:W-:Y:S05]  /*4940*/  BSYNC B1 ;  /* 0x0000000000017941 */ /* 0x000fea0003800000 */
.L_x_130:
        /* <DEDUP_REMOVED lines=11> */
.L_x_133:
[----:B------:R-:W-:Y:S05]  /*4a00*/  BSYNC B1 ;  /* 0x0000000000017941 */ /* 0x000fea0003800000 */
.L_x_132:
        /* <DEDUP_REMOVED lines=11> */
.L_x_135:
[----:B------:R-:W-:Y:S05]  /*4ac0*/  BSYNC B1 ;  /* 0x0000000000017941 */ /* 0x000fea0003800000 */
.L_x_134:
        /* <DEDUP_REMOVED lines=11> */
.L_x_137:
[----:B------:R-:W-:Y:S05]  /*4b80*/  BSYNC B1 ;  /* 0x0000000000017941 */ /* 0x000fea0003800000 */
.L_x_136:
        /* <DEDUP_REMOVED lines=11> */
.L_x_139:
[----:B------:R-:W-:Y:S05]  /*4c40*/  BSYNC B1 ;  /* 0x0000000000017941 */ /* 0x000fea0003800000 */
.L_x_138:
        /* <DEDUP_REMOVED lines=11> */
.L_x_141:
[----:B------:R-:W-:Y:S05]  /*4d00*/  BSYNC B1 ;  /* 0x0000000000017941 */ /* 0x000fea0003800000 */
.L_x_140:
        /* <DEDUP_REMOVED lines=11> */
.L_x_143:
[----:B------:R-:W-:Y:S05]  /*4dc0*/  BSYNC B1 ;  /* 0x0000000000017941 */ /* 0x000fea0003800000 */
.L_x_142:
        /* <DEDUP_REMOVED lines=11> */
.L_x_145:
[----:B------:R-:W-:Y:S05]  /*4e80*/  BSYNC B1 ;  /* 0x0000000000017941 */ /* 0x000fea0003800000 */
.L_x_144:
        /* <DEDUP_REMOVED lines=11> */
.L_x_147:
[----:B------:R-:W-:Y:S05]  /*4f40*/  BSYNC B1 ;  /* 0x0000000000017941 */ /* 0x000fea0003800000 */
.L_x_146:
        /* <DEDUP_REMOVED lines=11> */
.L_x_149:
[----:B------:R-:W-:Y:S05]  /*5000*/  BSYNC B1 ;  /* 0x0000000000017941 */ /* 0x000fea0003800000 */
.L_x_148:
        /* <DEDUP_REMOVED lines=11> */
.L_x_151:
[----:B------:R-:W-:Y:S05]  /*50c0*/  BSYNC B1 ;  /* 0x0000000000017941 */ /* 0x000fea0003800000 */
.L_x_150:
[----:B-----5:R-:W-:Y:S01]  /*50d0*/  LOP3.LUT R8, R172, 0xffffe000, RZ, 0xc0, !PT ;  /* 0xffffe000ac087812 */ /* 0x020fe200078ec0ff */
[----:B------:R-:W-:Y:S01]  /*50e0*/  BSSY B1, `(.L_x_152) ;  /* 0x000000d000017945 */ /* 0x000fe20003800000 */
[----:B------:R-:W-:-:S03]  /*50f0*/  IADD3 R153, P1, R153, 0x80, RZ ;  /* 0x0000008099997810 */ /* 0x000fc60007f3e0ff */
[----:B---3--:R-:W-:Y:S01]  /*5100*/  FMUL R91, R8, R155 ;  /* 0x0000009b085b7220 */ /* 0x008fe20000400000 */
[----:B------:R-:W-:Y:S02]  /*5110*/  @P2 IMAD.MOV.U32 R8, RZ, RZ, R168 ;  /* 0x000000ffff082224 */ /* 0x000fe400078e00a8 */
[----:B------:R-:W-:Y:S02]  /*5120*/  IMAD.X R9, RZ, RZ, R9, P1 ;  /* 0x000000ffff097224 */ /* 0x000fe400008e0609 */
[----:B------:R-:W-:Y:S01]  /*5130*/  FFMA R91, R150, R154, R91 ;  /* 0x0000009a965b7223 */ /* 0x000fe2000000005b */
[----:B------:R-:W-:Y:S01]  /*5140*/  ISETP.GT.AND P1, PT, R0, 0x79, P0 ;  /* 0x000000790000780c */ /* 0x000fe20000724270 */
[----:B------:R-:W-:-:S03]  /*5150*/  IMAD R90, R9, R14, RZ ;  /* 0x0000000e095a7224 */ /* 0x000fc600078e02ff */
[----:B------:R-:W-:Y:S01]  /*5160*/  F2FP.TF32.F32.PACK_B R91, R91 ;  /* 0x0000005bff5b723e */ /* 0x000fe200024050ff */
[----:B------:R-:W-:-:S05]  /*5170*/  @P2 IMAD.MOV.U32 R9, RZ, RZ, R169 ;  /* 0x000000ffff092224 */ /* 0x000fca00078e00a9 */
[----:B------:R3:W-:Y:S03]  /*5180*/  @P2 STG.E desc[UR36][R8.64+0x1e0], R91 ;  /* 0x0001e05b08002986 */ /* 0x0007e6000c101924 */
[----:B------:R-:W-:Y:S05]  /*5190*/  @!P1 BRA `(.L_x_153) ;  /* 0x0000000000049947 */ /* 0x000fea0003800000 */
[----:B------:R0:W5:Y:S02]  /*51a0*/  LDG.E.LTC128B R172, desc[UR36][R88.64+0x1e4] ;  /* 0x0001e42458ac7981 */ /* 0x000164000c1e1920 */
.L_x_153:
[----:B------:R-:W-:Y:S05]  /*51b0*/  BSYNC B1 ;  /* 0x0000000000017941 */ /* 0x000fea0003800000 */
.L_x_152:
[----:B0-2--5:R-:W-:Y:S01]  /*51c0*/  LOP3.LUT R88, R172, 0xffffe000, RZ, 0xc0, !PT ;  /* 0xffffe000ac587812 */ /* 0x025fe200078ec0ff */
[----:B------:R-:W-:Y:S01]  /*51d0*/  IMAD R97, R153, R15, R90 ;  /* 0x0000000f99617224 */ /* 0x000fe200078e025a */
[----:B------:R-:W-:Y:S01]  /*51e0*/  ISETP.GT.AND P0, PT, R3, 0x80, PT ;  /* 0x000000800300780c */ /* 0x000fe20003f04270 */
[----:B---3--:R-:W-:-:S04]  /*51f0*/  IMAD.WIDE.U32 R8, R153, R14, R156 ;  /* 0x0000000e99087225 */ /* 0x008fc800078e009c */
[----:B------:R-:W-:Y:S01]  /*5200*/  FMUL R88, R88, R155 ;  /* 0x0000009b58587220 */ /* 0x000fe20000400000 */
[----:B------:R-:W-:Y:S01]  /*5210*/  ISETP.GT.AND P3, PT, R0, RZ, P0 ;  /* 0x000000ff0000720c */ /* 0x000fe20000764270 */
[----:B------:R-:W-:Y:S02]  /*5220*/  IMAD.IADD R9, R9, 0x1, R97 ;  /* 0x0000000109097824 */ /* 0x000fe400078e0261 */
[----:B------:R-:W-:Y:S01]  /*5230*/  FFMA R151, R151, R154, R88 ;  /* 0x0000009a97977223 */ /* 0x000fe20000000058 */
[----:B------:R-:W-:-:S04]  /*5240*/  LEA R88, P2, R8, R10, 0x2 ;  /* 0x0000000a08587211 */ /* 0x000fc800078410ff */
[----:B------:R-:W-:Y:S02]  /*5250*/  F2FP.TF32.F32.PACK_B R151, R151 ;  /* 0x00000097ff97723e */ /* 0x000fe400024050ff */
[----:B------:R-:W-:-:S03]  /*5260*/  LEA.HI.X R89, R8, R11, R9, 0x2, P2 ;  /* 0x0000000b08597211 */ /* 0x000fc600010f1409 */
[----:B------:R0:W-:Y:S04]  /*5270*/  @P1 STG.E desc[UR36][R168.64+0x1e4], R151 ;  /* 0x0001e497a8001986 */ /* 0x0001e8000c101924 */
[----:B------:R-:W2:Y:S01]  /*5280*/  @P3 LDG.E.LTC128B R172, desc[UR36][R88.64] ;  /* 0x0000002458ac3981 */ /* 0x000ea2000c1e1920 */
[----:B------:R-:W-:Y:S01]  /*5290*/  IMAD.WIDE.U32 R8, R153, R14, R6 ;  /* 0x0000000e99087225 */ /* 0x000fe200078e0006 */
[----:B------:R-:W-:Y:S01]  /*52a0*/  SHF.L.U64.HI R95, R4, 0x9, R5 ;  /* 0x00000009045f7819 */ /* 0x000fe20000010205 */
[----:B------:R-:W-:Y:S01]  /*52b0*/  BSSY B1, `(.L_x_154) ;  /* 0x0000011000017945 */ /* 0x000fe20003800000 */
[----:B------:R-:W-:Y:S01]  /*52c0*/  ISETP.GT.AND P2, PT, R0, 0x1, P0 ;  /* 0x000000010000780c */ /* 0x000fe20000744270 */
[----:B------:R-:W-:Y:S02]  /*52d0*/  IMAD.IADD R9, R97, 0x1, R9 ;  /* 0x0000000161097824 */ /* 0x000fe400078e0209 */
[----:B------:R-:W-:Y:S01]  /*52e0*/  IMAD.SHL.U32 R93, R4, 0x200, RZ ;  /* 0x00000200045d7824 */ /* 0x000fe200078e00ff */
[----:B--2---:R-:W-:-:S05]  /*52f0*/  LOP3.LUT R90, R172, 0xffffe000, RZ, 0xc0, !PT ;  /* 0xffffe000ac5a7812 */ /* 0x004fca00078ec0ff */
[----:B------:R-:W-:Y:S01]  /*5300*/  FMUL R15, R90, R155 ;  /* 0x0000009b5a0f7220 */ /* 0x000fe20000400000 */
[----:B------:R-:W-:Y:S01]  /*5310*/  IMAD.WIDE.U32 R90, R23, R12, R8 ;  /* 0x0000000c175a7225 */ /* 0x000fe200078e0008 */
[----:B------:R-:W-:-:S03]  /*5320*/  IADD3 R8, P1, R93, R158, RZ ;  /* 0x0000009e5d087210 */ /* 0x000fc60007f3e0ff */
[----:B------:R-:W-:Y:S01]  /*5330*/  FFMA R15, R24, R154, R15 ;  /* 0x0000009a180f7223 */ /* 0x000fe2000000000f */
[----:B------:R-:W-:Y:S01]  /*5340*/  IMAD.IADD R5, R13, 0x1, R91 ;  /* 0x000000010d057824 */ /* 0x000fe200078e025b */
[C---:B------:R-:W-:Y:S01]  /*5350*/  LEA R4, P4, R90.reuse, R10, 0x2 ;  /* 0x0000000a5a047211 */ /* 0x040fe200078810ff */
[----:B------:R-:W-:Y:S02]  /*5360*/  IMAD.X R9, R95, 0x1, R159, P1 ;  /* 0x000000015f097824 */ /* 0x000fe400008e069f */
[----:B------:R-:W-:Y:S02]  /*5370*/  F2FP.TF32.F32.PACK_B R15, R15 ;  /* 0x0000000fff0f723e */ /* 0x000fe400024050ff */
[----:B------:R-:W-:-:S03]  /*5380*/  LEA.HI.X R5, R90, R11, R5, 0x2, P4 ;  /* 0x0000000b5a057211 */ /* 0x000fc600020f1405 */
[----:B------:R0:W-:Y:S01]  /*5390*/  @P3 STG.E desc[UR36][R8.64], R15 ;  /* 0x0000000f08003986 */ /* 0x0001e2000c101924 */
[----:B------:R-:W-:Y:S05]  /*53a0*/  @!P2 BRA `(.L_x_155) ;  /* 0x000000000004a947 */ /* 0x000fea0003800000 */
[----:B------:R2:W5:Y:S02]  /*53b0*/  LDG.E.LTC128B R172, desc[UR36][R4.64+0x4] ;  /* 0x0000042404ac7981 */ /* 0x000564000c1e1920 */
.L_x_155:
[----:B------:R-:W-:Y:S05]  /*53c0*/  BSYNC B1 ;  /* 0x0000000000017941 */ /* 0x000fea0003800000 */
.L_x_154:
[----:B-----5:R-:W-:Y:S01]  /*53d0*/  LOP3.LUT R24, R172, 0xffffe000, RZ, 0xc0, !PT ;  /* 0xffffe000ac187812 */ /* 0x020fe200078ec0ff */
[----:B0-----:R-:W-:Y:S01]  /*53e0*/  IMAD.WIDE.U32 R14, R153, R14, R160 ;  /* 0x0000000e990e7225 */ /* 0x001fe200078e00a0 */
[----:B------:R-:W-:Y:S01]  /*53f0*/  ISETP.GT.AND P1, PT, R3, 0x88, PT ;  /* 0x000000880300780c */ /* 0x000fe20003f24270 */
[----:B------:R-:W-:Y:S02]  /*5400*/  BSSY B1, `(.L_x_156) ;  /* 0x000000f000017945 */ /* 0x000fe40003800000 */
[----:B------:R-:W-:Y:S01]  /*5410*/  FMUL R24, R24, R155 ;  /* 0x0000009b18187220 */ /* 0x000fe20000400000 */
[----:B------:R-:W-:Y:S01]  /*5420*/  ISETP.GT.AND P3, PT, R0, RZ, P1 ;  /* 0x000000ff0000720c */ /* 0x000fe20000f64270 */
[----:B------:R-:W-:Y:S01]  /*5430*/  IMAD.IADD R97, R97, 0x1, R15 ;  /* 0x0000000161617824 */ /* 0x000fe200078e020f */
[----:B------:R-:W-:Y:S01]  /*5440*/  IADD3 R20, P5, R20, R14, RZ ;  /* 0x0000000e14147210 */ /* 0x000fe20007fbe0ff */
[----:B------:R-:W-:Y:S01]  /*5450*/  FFMA R25, R25, R154, R24 ;  /* 0x0000009a19197223 */ /* 0x000fe20000000018 */
[----:B------:R-:W-:-:S03]  /*5460*/  IADD3 R14, P4, R6, R14, RZ ;  /* 0x0000000e060e7210 */ /* 0x000fc60007f9e0ff */
[----:B------:R-:W-:Y:S01]  /*5470*/  IMAD.X R156, R97, 0x1, R157, P5 ;  /* 0x00000001619c7824 */ /* 0x000fe200028e069d */
[----:B------:R-:W-:Y:S01]  /*5480*/  F2FP.TF32.F32.PACK_B R25, R25 ;  /* 0x00000019ff19723e */ /* 0x000fe200024050ff */
[----:B------:R-:W-:Y:S01]  /*5490*/  IMAD.X R15, R7, 0x1, R97, P4 ;  /* 0x00000001070f7824 */ /* 0x000fe200020e0661 */
[----:B------:R-:W-:-:S03]  /*54a0*/  LEA R6, P5, R20, R10, 0x2 ;  /* 0x0000000a14067211 */ /* 0x000fc600078a10ff */
[----:B------:R0:W-:Y:S01]  /*54b0*/  @P2 STG.E desc[UR36][R8.64+0x4], R25 ;  /* 0x0000041908002986 */ /* 0x0001e2000c101924 */
[----:B------:R-:W-:Y:S01]  /*54c0*/  LEA.HI.X R7, R20, R11, R156, 0x2, P5 ;  /* 0x0000000b14077211 */ /* 0x000fe200028f149c */
[----:B------:R-:W-:Y:S08]  /*54d0*/  @!P3 BRA `(.L_x_157) ;  /* 0x000000000004b947 */ /* 0x000ff00003800000 */
[----:B------:R3:W5:Y:S02]  /*54e0*/  LDG.E.LTC128B R172, desc[UR36][R6.64] ;  /* 0x0000002406ac7981 */ /* 0x000764000c1e1920 */
.L_x_157:
[----:B------:R-:W-:Y:S05]  /*54f0*/  BSYNC B1 ;  /* 0x0000000000017941 */ /* 0x000fea0003800000 */
.L_x_156:
[----:B---3-5:R-:W-:Y:S01]  /*5500*/  LOP3.LUT R6, R172, 0xffffe000, RZ, 0xc0, !PT ;  /* 0xffffe000ac067812 */ /* 0x028fe200078ec0ff */
[----:B------:R-:W-:Y:S01]  /*5510*/  IMAD.WIDE.U32 R14, R23, R12, R14 ;  /* 0x0000000c170e7225 */ /* 0x000fe200078e000e */
[----:B------:R-:W-:Y:S01]  /*5520*/  ISETP.GT.AND P2, PT, R0, 0x1, P1 ;  /* 0x000000010000780c */ /* 0x000fe20000f44270 */
[----:B------:R-:W-:Y:S02]  /*5530*/  BSSY B1, `(.L_x_158) ;  /* 0x000000c000017945 */ /* 0x000fe40003800000 */
[----:B------:R-:W-:Y:S01]  /*5540*/  FMUL R3, R6, R155 ;  /* 0x0000009b06037220 */ /* 0x000fe20000400000 */
[----:B------:R-:W-:Y:S01]  /*5550*/  IADD3 R6, P4, R8, R165, RZ ;  /* 0x000000a508067210 */ /* 0x000fe20007f9e0ff */
[----:B------:R-:W-:Y:S01]  /*5560*/  IMAD.IADD R13, R13, 0x1, R15 ;  /* 0x000000010d0d7824 */ /* 0x000fe200078e020f */
[----:B------:R-:W-:Y:S01]  /*5570*/  LEA R10, P5, R14, R10, 0x2 ;  /* 0x0000000a0e0a7211 */ /* 0x000fe200078a10ff */
[----:B------:R-:W-:Y:S02]  /*5580*/  FFMA R3, R26, R154, R3 ;  /* 0x0000009a1a037223 */ /* 0x000fe40000000003 */
[----:B------:R-:W-:Y:S01]  /*5590*/  IMAD.X R7, R9, 0x1, R167, P4 ;  /* 0x0000000109077824 */ /* 0x000fe200020e06a7 */
[----:B------:R-:W-:-:S02]  /*55a0*/  LEA.HI.X R11, R14, R11, R13, 0x2, P5 ;  /* 0x0000000b0e0b7211 */ /* 0x000fc400028f140d */
[----:B------:R-:W-:-:S05]  /*55b0*/  F2FP.TF32.F32.PACK_B R3, R3 ;  /* 0x00000003ff03723e */ /* 0x000fca00024050ff */
[----:B------:R3:W-:Y:S01]  /*55c0*/  @P3 STG.E desc[UR36][R6.64], R3 ;  /* 0x0000000306003986 */ /* 0x0007e2000c101924 */
[----:B------:R-:W-:Y:S05]  /*55d0*/  @!P2 BRA `(.L_x_159) ;  /* 0x000000000004a947 */ /* 0x000fea0003800000 */
[----:B------:R0:W5:Y:S02]  /*55e0*/  LDG.E.LTC128B R172, desc[UR36][R10.64+0x4] ;  /* 0x000004240aac7981 */ /* 0x000164000c1e1920 */
.L_x_159:
[----:B------:R-:W-:Y:S05]  /*55f0*/  BSYNC B1 ;  /* 0x0000000000017941 */ /* 0x000fea0003800000 */
.L_x_158:
[----:B-----5:R-:W-:Y:S01]  /*5600*/  LOP3.LUT R12, R172, 0xffffe000, RZ, 0xc0, !PT ;  /* 0xffffe000ac0c7812 */ /* 0x020fe200078ec0ff */
[----:B------:R-:W-:Y:S01]  /*5610*/  BSSY B1, `(.L_x_160) ;  /* 0x0000008000017945 */ /* 0x000fe20003800000 */
[----:B------:R-:W-:-:S03]  /*5620*/  ISETP.GT.AND P3, PT, R0, 0x8, P0 ;  /* 0x000000080000780c */ /* 0x000fc60000764270 */
[----:B------:R-:W-:-:S04]  /*5630*/  FMUL R12, R12, R155 ;  /* 0x0000009b0c0c7220 */ /* 0x000fc80000400000 */
[----:B------:R-:W-:-:S05]  /*5640*/  FFMA R27, R27, R154, R12 ;  /* 0x0000009a1b1b7223 */ /* 0x000fca000000000c */
[----:B------:R-:W-:-:S05]  /*5650*/  F2FP.TF32.F32.PACK_B R27, R27 ;  /* 0x0000001bff1b723e */ /* 0x000fca00024050ff */
[----:B------:R0:W-:Y:S01]  /*5660*/  @P2 STG.E desc[UR36][R6.64+0x4], R27 ;  /* 0x0000041b06002986 */ /* 0x0001e2000c101924 */
[----:B------:R-:W-:Y:S05]  /*5670*/  @!P3 BRA `(.L_x_161) ;  /* 0x000000000004b947 */ /* 0x000fea0003800000 */
[----:B------:R0:W5:Y:S02]  /*5680*/  LDG.E.LTC128B R172, desc[UR36][R4.64+0x20] ;  /* 0x0000202404ac7981 */ /* 0x000164000c1e1920 */
.L_x_161:
[----:B------:R-:W-:Y:S05]  /*5690*/  BSYNC B1 ;  /* 0x0000000000017941 */ /* 0x000fea0003800000 */
.L_x_160:
[----:B0--3-5:R-:W-:Y:S01]  /*56a0*/  LOP3.LUT R6, R172, 0xffffe000, RZ, 0xc0, !PT ;  /* 0xffffe000ac067812 */ /* 0x029fe200078ec0ff */
[----:B------:R-:W-:Y:S01]  /*56b0*/  IMAD.MOV.U32 R7, RZ, RZ, R9 ;  /* 0x000000ffff077224 */ /* 0x000fe200078e0009 */
[----:B------:R-:W-:Y:S01]  /*56c0*/  ISETP.GT.AND P2, PT, R0, 0x9, P0 ;  /* 0x000000090000780c */ /* 0x000fe20000744270 */
[----:B------:R-:W-:Y:S02]  /*56d0*/  BSSY B1, `(.L_x_162) ;  /* 0x0000008000017945 */ /* 0x000fe40003800000 */
[----:B------:R-:W-:Y:S01]  /*56e0*/  FMUL R3, R6, R155 ;  /* 0x0000009b06037220 */ /* 0x000fe20000400000 */
[----:B------:R-:W-:-:S03]  /*56f0*/  IMAD.MOV.U32 R6, RZ, RZ, R8 ;  /* 0x000000ffff067224 */ /* 0x000fc600078e0008 */
[----:B------:R-:W-:-:S05]  /*5700*/  FFMA R3, R28, R154, R3 ;  /* 0x0000009a1c037223 */ /* 0x000fca0000000003 */
[----:B------:R-:W-:-:S05]  /*5710*/  F2FP.TF32.F32.PACK_B R3, R3 ;  /* 0x00000003ff03723e */ /* 0x000fca00024050ff */
[----:B------:R0:W-:Y:S01]  /*5720*/  @P3 STG.E desc[UR36][R6.64+0x20], R3 ;  /* 0x0000200306003986 */ /* 0x0001e2000c101924 */
[----:B------:R-:W-:Y:S05]  /*5730*/  @!P2 BRA `(.L_x_163) ;  /* 0x000000000004a947 */ /* 0x000fea0003800000 */
[----:B------:R3:W5:Y:S02]  /*5740*/  LDG.E.LTC128B R172, desc[UR36][R4.64+0x24] ;  /* 0x0000242404ac7981 */ /* 0x000764000c1e1920 */
.L_x_163:
[----:B------:R-:W-:Y:S05]  /*5750*/  BSYNC B1 ;  /* 0x0000000000017941 */ /* 0x000fea0003800000 */
.L_x_162:
        /* <DEDUP_REMOVED lines=9> */
.L_x_165:
[----:B------:R-:W-:Y:S05]  /*57f0*/  BSYNC B1 ;  /* 0x0000000000017941 */ /* 0x000fea0003800000 */
.L_x_164:
[----:B-----5:R-:W-:Y:S01]  /*5800*/  LOP3.LUT R12, R172, 0xffffe000, RZ, 0xc0, !PT ;  /* 0xffffe000ac0c7812 */ /* 0x020fe200078ec0ff */
[----:B------:R-:W-:Y:S01]  /*5810*/  BSSY B1, `(.L_x_166) ;  /* 0x000000a000017945 */ /* 0x000fe20003800000 */
[----:B------:R-:W-:Y:S02]  /*5820*/  IADD3 R8, P3, R165, R8, RZ ;  /* 0x00000008a5087210 */ /* 0x000fe40007f7e0ff */
[----:B------:R-:W-:Y:S01]  /*5830*/  ISETP.GT.AND P2, PT, R0, 0x9, P1 ;  /* 0x000000090000780c */ /* 0x000fe20000f44270 */
[----:B0-----:R-:W-:Y:S02]  /*5840*/  FMUL R3, R12, R155 ;  /* 0x0000009b0c037220 */ /* 0x001fe40000400000 */
[----:B------:R-:W-:Y:S02]  /*5850*/  IMAD.X R9, R167, 0x1, R9, P3 ;  /* 0x00000001a7097824 */ /* 0x000fe400018e0609 */
[----:B------:R-:W-:-:S05]  /*5860*/  FFMA R3, R30, R154, R3 ;  /* 0x0000009a1e037223 */ /* 0x000fca0000000003 */
[----:B------:R-:W-:-:S05]  /*5870*/  F2FP.TF32.F32.PACK_B R3, R3 ;  /* 0x00000003ff03723e */ /* 0x000fca00024050ff */
[----:B------:R0:W-:Y:S01]  /*5880*/  @P4 STG.E desc[UR36][R8.64+0x20], R3 ;  /* 0x0000200308004986 */ /* 0x0001e2000c101924 */
[----:B------:R-:W-:Y:S05]  /*5890*/  @!P2 BRA `(.L_x_167) ;  /* 0x000000000004a947 */ /* 0x000fea0003800000 */
[----:B------:R0:W5:Y:S02]  /*58a0*/  LDG.E.LTC128B R172, desc[UR36][R10.64+0x24] ;  /* 0x000024240aac7981 */ /* 0x000164000c1e1920 */
.L_x_167:
[----:B------:R-:W-:Y:S05]  /*58b0*/  BSYNC B1 ;  /* 0x0000000000017941 */ /* 0x000fea0003800000 */
.L_x_166:
[----:B0----5:R-:W-:Y:S01]  /*58c0*/  LOP3.LUT R8, R172, 0xffffe000, RZ, 0xc0, !PT ;  /* 0xffffe000ac087812 */ /* 0x021fe200078ec0ff */
[----:B------:R-:W-:Y:S01]  /*58d0*/  BSSY B1, `(.L_x_168) ;  /* 0x000000a000017945 */ /* 0x000fe20003800000 */
[----:B------:R-:W-:-:S03]  /*58e0*/  ISETP.GT.AND P3, PT, R0, 0x10, P0 ;  /* 0x000000100000780c */ /* 0x000fc60000764270 */
[----:B------:R-:W-:Y:S01]  /*58f0*/  FMUL R12, R8, R155 ;  /* 0x0000009b080c7220 */ /* 0x000fe20000400000 */
[----:B------:R-:W-:-:S03]  /*5900*/  IADD3 R8, P4, P5, R165, R158, R93 ;  /* 0x0000009ea5087210 */ /* 0x000fc60007d9e05d */
[----:B------:R-:W-:Y:S01]  /*5910*/  FFMA R31, R31, R154, R12 ;  /* 0x0000009a1f1f7223 */ /* 0x000fe2000000000c */
[----:B------:R-:W-:-:S04]  /*5920*/  IADD3.X R9, R167, R159, R95, P4, P5 ;  /* 0x0000009fa7097210 */ /* 0x000fc800027ea45f */
[----:B------:R-:W-:-:S05]  /*5930*/  F2FP.TF32.F32.PACK_B R31, R31 ;  /* 0x0000001fff1f723e */ /* 0x000fca00024050ff */
[----:B------:R0:W-:Y:S01]  /*5940*/  @P2 STG.E desc[UR36][R8.64+0x24], R31 ;  /* 0x0000241f08002986 */ /* 0x0001e2000c101924 */
[----:B------:R-:W-:Y:S05]  /*5950*/  @!P3 BRA `(.L_x_169) ;  /* 0x000000000004b947 */ /* 0x000fea0003800000 */
[----:B------:R0:W5:Y:S02]  /*5960*/  LDG.E.LTC128B R172, desc[UR36][R4.64+0x40] ;  /* 0x0000402404ac7981 */ /* 0x000164000c1e1920 */
.L_x_169:
[----:B------:R-:W-:Y:S05]  /*5970*/  BSYNC B1 ;  /* 0x0000000000017941 */ /* 0x000fea0003800000 */
.L_x_168:
        /* <DEDUP_REMOVED lines=9> */
.L_x_171:
[----:B------:R-:W-:Y:S05]  /*5a10*/  BSYNC B1 ;  /* 0x0000000000017941 */ /* 0x000fea0003800000 */
.L_x_170:
        /* <DEDUP_REMOVED lines=9> */
.L_x_173:
[----:B------:R-:W-:Y:S05]  /*5ab0*/  BSYNC B1 ;  /* 0x0000000000017941 */ /* 0x000fea0003800000 */
.L_x_172:
[----:B-----5:R-:W-:Y:S01]  /*5ac0*/  LOP3.LUT R12, R172, 0xffffe000, RZ, 0xc0, !PT ;  /* 0xffffe000ac0c7812 */ /* 0x020fe200078ec0ff */
[----:B------:R-:W-:Y:S01]  /*5ad0*/  BSSY B1, `(.L_x_174) ;  /* 0x0000008000017945 */ /* 0x000fe20003800000 */
[----:B------:R-:W-:-:S03]  /*5ae0*/  ISETP.GT.AND P2, PT, R0, 0x11, P1 ;  /* 0x000000110000780c */ /* 0x000fc60000f44270 */
[----:B0-----:R-:W-:-:S04]  /*5af0*/  FMUL R3, R12, R155 ;  /* 0x0000009b0c037220 */ /* 0x001fc80000400000 */
[----:B------:R-:W-:-:S05]  /*5b00*/  FFMA R3, R34, R154, R3 ;  /* 0x0000009a22037223 */ /* 0x000fca0000000003 */
[----:B------:R-:W-:-:S05]  /*5b10*/  F2FP.TF32.F32.PACK_B R3, R3 ;  /* 0x00000003ff03723e */ /* 0x000fca00024050ff */
[----:B------:R0:W-:Y:S01]  /*5b20*/  @P3 STG.E desc[UR36][R8.64+0x40], R3 ;  /* 0x0000400308003986 */ /* 0x0001e2000c101924 */
[----:B------:R-:W-:Y:S05]  /*5b30*/  @!P2 BRA `(.L_x_175) ;  /* 0x000000000004a947 */ /* 0x000fea0003800000 */
[----:B------:R0:W5:Y:S02]  /*5b40*/  LDG.E.LTC128B R172, desc[UR36][R10.64+0x44] ;  /* 0x000044240aac7981 */ /* 0x000164000c1e1920 */
.L_x_175:
[----:B------:R-:W-:Y:S05]  /*5b50*/  BSYNC B1 ;  /* 0x0000000000017941 */ /* 0x000fea0003800000 */
.L_x_174:
        /* <DEDUP_REMOVED lines=9> */
.L_x_177:
[----:B------:R-:W-:Y:S05]  /*5bf0*/  BSYNC B1 ;  /* 0x0000000000017941 */ /* 0x000fea0003800000 */
.L_x_176:
        /* <DEDUP_REMOVED lines=9> */
.L_x_179:
[----:B------:R-:W-:Y:S05]  /*5c90*/  BSYNC B1 ;  /* 0x0000000000017941 */ /* 0x000fea0003800000 */
.L_x_178:
        /* <DEDUP_REMOVED lines=9> */
.L_x_181:
[----:B------:R-:W-:Y:S05]  /*5d30*/  BSYNC B1 ;  /* 0x0000000000017941 */ /* 0x000fea0003800000 */
.L_x_180:
        /* <DEDUP_REMOVED lines=9> */
.L_x_183:
[----:B------:R-:W-:Y:S05]  /*5dd0*/  BSYNC B1 ;  /* 0x0000000000017941 */ /* 0x000fea0003800000 */
.L_x_182:
        /* <DEDUP_REMOVED lines=9> */
.L_x_185:
[----:B------:R-:W-:Y:S05]  /*5e70*/  BSYNC B1 ;  /* 0x0000000000017941 */ /* 0x000fea0003800000 */
.L_x_184:
        /* <DEDUP_REMOVED lines=9> */
.L_x_187:
[----:B------:R-:W-:Y:S05]  /*5f10*/  BSYNC B1 ;  /* 0x0000000000017941 */ /* 0x000fea0003800000 */
.L_x_186:
        /* <DEDUP_REMOVED lines=9> */
.L_x_189:
[----:B------:R-:W-:Y:S05]  /*5fb0*/  BSYNC B1 ;  /* 0x0000000000017941 */ /* 0x000fea0003800000 */
.L_x_188:
        /* <DEDUP_REMOVED lines=9> */
.L_x_191:
[----:B------:R-:W-:Y:S05]  /*6050*/  BSYNC B1 ;  /* 0x0000000000017941 */ /* 0x000fea0003800000 */
.L_x_190:
        /* <DEDUP_REMOVED lines=9> */
.L_x_193:
[----:B------:R-:W-:Y:S05]  /*60f0*/  BSYNC B1 ;  /* 0x0000000000017941 */ /* 0x000fea0003800000 */
.L_x_192:
        /* <DEDUP_REMOVED lines=9> */
.L_x_195:
[----:B------:R-:W-:Y:S05]  /*6190*/  BSYNC B1 ;  /* 0x0000000000017941 */ /* 0x000fea0003800000 */
.L_x_194:
        /* <DEDUP_REMOVED lines=9> */
.L_x_197:
[----:B------:R-:W-:Y:S05]  /*6230*/  BSYNC B1 ;  /* 0x0000000000017941 */ /* 0x000fea0003800000 */
.L_x_196:
        /* <DEDUP_REMOVED lines=9> */
.L_x_199:
[----:B------:R-:W-:Y:S05]  /*62d0*/  BSYNC B1 ;  /* 0x0000000000017941 */ /* 0x000fea0003800000 */
.L_x_198:
        /* <DEDUP_REMOVED lines=9> */
.L_x_201:
[----:B------:R-:W-:Y:S05]  /*6370*/  BSYNC B1 ;  /* 0x0000000000017941 */ /* 0x000fea0003800000 */
.L_x_200:
        /* <DEDUP_REMOVED lines=9> */
.L_x_203:
[----:B------:R-:W-:Y:S05]  /*6410*/  BSYNC B1 ;  /* 0x0000000000017941 */ /* 0x000fea0003800000 */
.L_x_202:
        /* <DEDUP_REMOVED lines=9> */
.L_x_205:
[----:B------:R-:W-:Y:S05]  /*64b0*/  BSYNC B1 ;  /* 0x0000000000017941 */ /* 0x000fea0003800000 */
.L_x_204:
        /* <DEDUP_REMOVED lines=9> */
.L_x_207:
[----:B------:R-:W-:Y:S05]  /*6550*/  BSYNC B1 ;  /* 0x0000000000017941 */ /* 0x000fea0003800000 */
.L_x_206:
        /* <DEDUP_REMOVED lines=9> */
.L_x_209:
[----:B------:R-:W-:Y:S05]  /*65f0*/  BSYNC B1 ;  /* 0x0000000000017941 */ /* 0x000fea0003800000 */
.L_x_208:
        /* <DEDUP_REMOVED lines=9> */
.L_x_211:
[----:B------:R-:W-:Y:S05]  /*6690*/  BSYNC B1 ;  /* 0x0000000000017941 */ /* 0x000fea0003800000 */
.L_x_210:
        /* <DEDUP_REMOVED lines=9> */
.L_x_213:
[----:B------:R-:W-:Y:S05]  /*6730*/  BSYNC B1 ;  /* 0x0000000000017941 */ /* 0x000fea0003800000 */
.L_x_212:
        /* <DEDUP_REMOVED lines=9> */
.L_x_215:
[----:B------:R-:W-:Y:S05]  /*67d0*/  BSYNC B1 ;  /* 0x0000000000017941 */ /* 0x000fea0003800000 */
.L_x_214:
        /* <DEDUP_REMOVED lines=9> */
.L_x_217:
[----:B------:R-:W-:Y:S05]  /*6870*/  BSYNC B1 ;  /* 0x0000000000017941 */ /* 0x000fea0003800000 */
.L_x_216:
        /* <DEDUP_REMOVED lines=9> */
.L_x_219:
[----:B------:R-:W-:Y:S05]  /*6910*/  BSYNC B1 ;  /* 0x0000000000017941 */ /* 0x000fea0003800000 */
.L_x_218:
        /* <DEDUP_REMOVED lines=9> */
.L_x_221:
[----:B------:R-:W-:Y:S05]  /*69b0*/  BSYNC B1 ;  /* 0x0000000000017941 */ /* 0x000fea0003800000 */
.L_x_220:
        /* <DEDUP_REMOVED lines=9> */
.L_x_223:
[----:B------:R-:W-:Y:S05]  /*6a50*/  BSYNC B1 ;  /* 0x0000000000017941 */ /* 0x000fea0003800000 */
.L_x_222:
        /* <DEDUP_REMOVED lines=9> */
.L_x_225:
[----:B------:R-:W-:Y:S05]  /*6af0*/  BSYNC B1 ;  /* 0x0000000000017941 */ /* 0x000fea0003800000 */
.L_x_224:
        /* <DEDUP_REMOVED lines=9> */
.L_x_227:
[----:B------:R-:W-:Y:S05]  /*6b90*/  BSYNC B1 ;  /* 0x0000000000017941 */ /* 0x000fea0003800000 */
.L_x_226:
        /* <DEDUP_REMOVED lines=9> */
.L_x_229:
[----:B------:R-:W-:Y:S05]  /*6c30*/  BSYNC B1 ;  /* 0x0000000000017941 */ /* 0x000fea0003800000 */
.L_x_228:
        /* <DEDUP_REMOVED lines=9> */
.L_x_231:
[----:B------:R-:W-:Y:S05]  /*6cd0*/  BSYNC B1 ;  /* 0x0000000000017941 */ /* 0x000fea0003800000 */
.L_x_230:
        /* <DEDUP_REMOVED lines=9> */
.L_x_233:
[----:B------:R-:W-:Y:S05]  /*6d70*/  BSYNC B1 ;  /* 0x0000000000017941 */ /* 0x000fea0003800000 */
.L_x_232:
        /* <DEDUP_REMOVED lines=9> */
.L_x_235:
[----:B------:R-:W-:Y:S05]  /*6e10*/  BSYNC B1 ;  /* 0x0000000000017941 */ /* 0x000fea0003800000 */
.L_x_234:
        /* <DEDUP_REMOVED lines=9> */
.L_x_237:
[----:B------:R-:W-:Y:S05]  /*6eb0*/  BSYNC B1 ;  /* 0x0000000000017941 */ /* 0x000fea0003800000 */
.L_x_236:
        /* <DEDUP_REMOVED lines=9> */
.L_x_239:
[----:B------:R-:W-:Y:S05]  /*6f50*/  BSYNC B1 ;  /* 0x0000000000017941 */ /* 0x000fea0003800000 */
.L_x_238:
        /* <DEDUP_REMOVED lines=9> */
.L_x_241:
[----:B------:R-:W-:Y:S05]  /*6ff0*/  BSYNC B1 ;  /* 0x0000000000017941 */ /* 0x000fea0003800000 */
.L_x_240:
        /* <DEDUP_REMOVED lines=9> */
.L_x_243:
[----:B------:R-:W-:Y:S05]  /*7090*/  BSYNC B1 ;  /* 0x0000000000017941 */ /* 0x000fea0003800000 */
.L_x_242:
        /* <DEDUP_REMOVED lines=9> */
.L_x_245:
[----:B------:R-:W-:Y:S05]  /*7130*/  BSYNC B1 ;  /* 0x0000000000017941 */ /* 0x000fea0003800000 */
.L_x_244:
        /* <DEDUP_REMOVED lines=9> */
.L_x_247:
[----:B------:R-:W-:Y:S05]  /*71d0*/  BSYNC B1 ;  /* 0x0000000000017941 */ /* 0x000fea0003800000 */
.L_x_246:
        /* <DEDUP_REMOVED lines=9> */
.L_x_249:
[----:B------:R-:W-:Y:S05]  /*7270*/  BSYNC B1 ;  /* 0x0000000000017941 */ /* 0x000fea0003800000 */
.L_x_248:
        /* <DEDUP_REMOVED lines=9> */
.L_x_251:
[----:B------:R-:W-:Y:S05]  /*7310*/  BSYNC B1 ;  /* 0x0000000000017941 */ /* 0x000fea0003800000 */
.L_x_250:
        /* <DEDUP_REMOVED lines=9> */
.L_x_253:
[----:B------:R-:W-:Y:S05]  /*73b0*/  BSYNC B1 ;  /* 0x0000000000017941 */ /* 0x000fea0003800000 */
.L_x_252:
        /* <DEDUP_REMOVED lines=9> */
.L_x_255:
[----:B------:R-:W-:Y:S05]  /*7450*/  BSYNC B1 ;  /* 0x0000000000017941 */ /* 0x000fea0003800000 */
.L_x_254:
        /* <DEDUP_REMOVED lines=9> */
.L_x_257:
[----:B------:R-:W-:Y:S05]  /*74f0*/  BSYNC B1 ;  /* 0x0000000000017941 */ /* 0x000fea0003800000 */
.L_x_256:
        /* <DEDUP_REMOVED lines=9> */
.L_x_259:
[----:B------:R-:W-:Y:S05]  /*7590*/  BSYNC B1 ;  /* 0x0000000000017941 */ /* 0x000fea0003800000 */
.L_x_258:
        /* <DEDUP_REMOVED lines=9> */
.L_x_261:
[----:B------:R-:W-:Y:S05]  /*7630*/  BSYNC B1 ;  /* 0x0000000000017941 */ /* 0x000fea0003800000 */
.L_x_260:
        /* <DEDUP_REMOVED lines=9> */
.L_x_263:
[----:B------:R-:W-:Y:S05]  /*76d0*/  BSYNC B1 ;  /* 0x0000000000017941 */ /* 0x000fea0003800000 */
.L_x_262:
        /* <DEDUP_REMOVED lines=9> */
.L_x_265:
[----:B------:R-:W-:Y:S05]  /*7770*/  BSYNC B1 ;  /* 0x0000000000017941 */ /* 0x000fea0003800000 */
.L_x_264:
        /* <DEDUP_REMOVED lines=9> */
.L_x_267:
[----:B------:R-:W-:Y:S05]  /*7810*/  BSYNC B1 ;  /* 0x0000000000017941 */ /* 0x000fea0003800000 */
.L_x_266:
        /* <DEDUP_REMOVED lines=9> */
.L_x_269:
[----:B------:R-:W-:Y:S05]  /*78b0*/  BSYNC B1 ;  /* 0x0000000000017941 */ /* 0x000fea0003800000 */
.L_x_268:
        /* <DEDUP_REMOVED lines=9> */
.L_x_271:
[----:B------:R-:W-:Y:S05]  /*7950*/  BSYNC B1 ;  /* 0x0000000000017941 */ /* 0x000fea0003800000 */
.L_x_270:
        /* <DEDUP_REMOVED lines=9> */
.L_x_273:
[----:B------:R-:W-:Y:S05]  /*79f0*/  BSYNC B1 ;  /* 0x0000000000017941 */ /* 0x000fea0003800000 */
.L_x_272:
        /* <DEDUP_REMOVED lines=9> */
.L_x_275:
[----:B------:R-:W-:Y:S05]  /*7a90*/  BSYNC B1 ;  /* 0x0000000000017941 */ /* 0x000fea0003800000 */
.L_x_274:
[----:B0-23-5:R-:W-:Y:S01]  /*7aa0*/  LOP3.LUT R4, R172, 0xffffe000, RZ, 0xc0, !PT ;  /* 0xffffe000ac047812 */ /* 0x02dfe200078ec0ff */
        /* <DEDUP_REMOVED lines=8> */
.L_x_277:
[----:B------:R-:W-:Y:S05]  /*7b30*/  BSYNC B1 ;  /* 0x0000000000017941 */ /* 0x000fea0003800000 */
.L_x_276:
[----:B-----5:R-:W-:Y:S01]  /*7b40*/  LOP3.LUT R4, R172, 0xffffe000, RZ, 0xc0, !PT ;  /* 0xffffe000ac047812 */ /* 0x020fe200078ec0ff */
[----:B------:R-:W-:Y:S01]  /*7b50*/  @P2 IMAD.MOV.U32 R5, RZ, RZ, R9 ;  /* 0x000000ffff052224 */ /* 0x000fe200078e0009 */
[----:B------:R-:W-:Y:S01]  /*7b60*/  ISETP.GT.AND P1, PT, R0, 0x79, P1 ;  /* 0x000000790000780c */ /* 0x000fe20000f24270 */
[----:B------:R-:W-:Y:S02]  /*7b70*/  BSSY B1, `(.L_x_278) ;  /* 0x0000008000017945 */ /* 0x000fe40003800000 */
[----:B------:R-:W-:Y:S01]  /*7b80*/  FMUL R3, R4, R155 ;  /* 0x0000009b04037220 */ /* 0x000fe20000400000 */
[----:B------:R-:W-:-:S03]  /*7b90*/  @P2 IMAD.MOV.U32 R4, RZ, RZ, R8 ;  /* 0x000000ffff042224 */ /* 0x000fc600078e0008 */
[----:B------:R-:W-:-:S05]  /*7ba0*/  FFMA R3, R86, R154, R3 ;  /* 0x0000009a56037223 */ /* 0x000fca0000000003 */
[----:B------:R-:W-:-:S05]  /*7bb0*/  F2FP.TF32.F32.PACK_B R3, R3 ;  /* 0x00000003ff03723e */ /* 0x000fca00024050ff */
[----:B------:R3:W-:Y:S01]  /*7bc0*/  @P2 STG.E desc[UR36][R4.64+0x1e0], R3 ;  /* 0x0001e00304002986 */ /* 0x0007e2000c101924 */
[----:B------:R-:W-:Y:S05]  /*7bd0*/  @!P1 BRA `(.L_x_279) ;  /* 0x0000000000049947 */ /* 0x000fea0003800000 */
[----:B------:R0:W5:Y:S02]  /*7be0*/  LDG.E.LTC128B R172, desc[UR36][R10.64+0x1e4] ;  /* 0x0001e4240aac7981 */ /* 0x000164000c1e1920 */
.L_x_279:
[----:B------:R-:W-:Y:S05]  /*7bf0*/  BSYNC B1 ;  /* 0x0000000000017941 */ /* 0x000fea0003800000 */
.L_x_278:
[----:B------:R-:W-:Y:S05]  /*7c00*/  @!P1 BRA `(.L_x_280) ;  /* 0x00000024003c9947 */ /* 0x000fea0003800000 */
[----:B-----5:R-:W-:-:S05]  /*7c10*/  LOP3.LUT R172, R172, 0xffffe000, RZ, 0xc0, !PT ;  /* 0xffffe000acac7812 */ /* 0x020fca00078ec0ff */
[----:B------:R-:W-:-:S04]  /*7c20*/  FMUL R172, R172, R155 ;  /* 0x0000009bacac7220 */ /* 0x000fc80000400000 */
[----:B------:R-:W-:-:S05]  /*7c30*/  FFMA R87, R87, R154, R172 ;  /* 0x0000009a57577223 */ /* 0x000fca00000000ac */
[----:B------:R-:W-:-:S05]  /*7c40*/  F2FP.TF32.F32.PACK_B R87, R87 ;  /* 0x00000057ff57723e */ /* 0x000fca00024050ff */
[----:B------:R0:W-:Y:S01]  /*7c50*/  STG.E desc[UR36][R8.64+0x1e4], R87 ;  /* 0x0001e45708007986 */ /* 0x0001e2000c101924 */
[----:B------:R-:W-:Y:S05]  /*7c60*/  BRA `(.L_x_280) ;  /* 0x0000002400247947 */ /* 0x000fea0003800000 */
.L_x_29:
[----:B------:R-:W-:Y:S01]  /*7c70*/  ULDC.64 UR4, c[0x0][0x5c0] ;  /* 0x0001700000047ab9 */ /* 0x000fe20000000a00 */
[-C--:B------:R-:W-:Y:S01]  /*7c80*/  FMUL R15, R88, R154.reuse ;  /* 0x0000009a580f7220 */ /* 0x080fe20000400000 */
[----:B------:R-:W-:Y:S01]  /*7c90*/  LEA R6, P0, R168, UR4, 0x2 ;  /* 0x00000004a8067c11 */ /* 0x000fe2000f8010ff */
[----:B------:R-:W-:Y:S01]  /*7ca0*/  IMAD.SHL.U32 R11, R4, 0x20, RZ ;  /* 0x00000020040b7824 */ /* 0x000fe200078e00ff */
[----:B------:R-:W-:Y:S01]  /*7cb0*/  ISETP.GT.AND P5, PT, R0, 0x1, P3 ;  /* 0x000000010000780c */ /* 0x000fe20001fa4270 */
[-C--:B------:R-:W-:Y:S01]  /*7cc0*/  FMUL R89, R89, R154.reuse ;  /* 0x0000009a59597220 */ /* 0x080fe20000400000 */
[----:B------:R-:W-:Y:S01]  /*7cd0*/  LEA.HI.X R7, R168, UR5, R171, 0x2, P0 ;  /* 0x00000005a8077c11 */ /* 0x000fe200080f14ab */
[-C--:B------:R-:W-:Y:S01]  /*7ce0*/  FMUL R21, R90, R154.reuse ;  /* 0x0000009a5a157220 */ /* 0x080fe20000400000 */
[----:B------:R-:W-:Y:S01]  /*7cf0*/  ISETP.GT.AND P0, PT, R3, 0x8, PT ;  /* 0x000000080300780c */ /* 0x000fe20003f04270 */
[-C--:B------:R-:W-:Y:S01]  /*7d00*/  FMUL R91, R91, R154.reuse ;  /* 0x0000009a5b5b7220 */ /* 0x080fe20000400000 */
[----:B------:R-:W-:Y:S01]  /*7d10*/  F2FP.TF32.F32.PACK_B R15, R15 ;  /* 0x0000000fff0f723e */ /* 0x000fe200024050ff */
[-C--:B------:R-:W-:Y:S01]  /*7d20*/  FMUL R93, R93, R154.reuse ;  /* 0x0000009a5d5d7220 */ /* 0x080fe20000400000 */
[----:B------:R-:W-:Y:S01]  /*7d30*/  ISETP.GT.AND P1, PT, R0, RZ, P0 ;  /* 0x000000ff0000720c */ /* 0x000fe20000724270 */
[-C--:B------:R-:W-:Y:S01]  /*7d40*/  FMUL R23, R94, R154.reuse ;  /* 0x0000009a5e177220 */ /* 0x080fe20000400000 */
[----:B------:R-:W-:Y:S01]  /*7d50*/  ISETP.GT.AND P4, PT, R0, 0x1, P0 ;  /* 0x000000010000780c */ /* 0x000fe20000784270 */
[----:B------:R0:W-:Y:S01]  /*7d60*/  @P2 STG.E desc[UR36][R6.64], R15 ;  /* 0x0000000f06002986 */ /* 0x0001e2000c101924 */
[----:B------:R-:W-:Y:S01]  /*7d70*/  SHF.L.U64.HI R9, R4, 0x5, R5 ;  /* 0x0000000504097819 */ /* 0x000fe20000010205 */
[----:B------:R-:W-:Y:S01]  /*7d80*/  FMUL R95, R95, R154 ;  /* 0x0000009a5f5f7220 */ /* 0x000fe20000400000 */
[----:B------:R-:W-:Y:S01]  /*7d90*/  IADD3 R12, P2, R11, R6, RZ ;  /* 0x000000060b0c7210 */ /* 0x000fe20007f5e0ff */
[-C--:B------:R-:W-:Y:S01]  /*7da0*/  FMUL R97, R97, R154.reuse ;  /* 0x0000009a61617220 */ /* 0x080fe20000400000 */
[----:B------:R-:W-:Y:S01]  /*7db0*/  F2FP.TF32.F32.PACK_B R89, R89 ;  /* 0x00000059ff59723e */ /* 0x000fe200024050ff */
[-C--:B------:R-:W-:Y:S01]  /*7dc0*/  FMUL R99, R99, R154.reuse ;  /* 0x0000009a63637220 */ /* 0x080fe20000400000 */
[----:B------:R-:W-:Y:S01]  /*7dd0*/  F2FP.TF32.F32.PACK_B R21, R21 ;  /* 0x00000015ff15723e */ /* 0x000fe200024050ff */
[----:B------:R-:W-:Y:S01]  /*7de0*/  IMAD.X R13, R9, 0x1, R7, P2 ;  /* 0x00000001090d7824 */ /* 0x000fe200010e0607 */
[----:B------:R-:W-:Y:S01]  /*7df0*/  F2FP.TF32.F32.PACK_B R91, R91 ;  /* 0x0000005bff5b723e */ /* 0x000fe200024050ff */
[----:B------:R-:W-:Y:S01]  /*7e00*/  @P5 STG.E desc[UR36][R6.64+0x4], R89 ;  /* 0x0000045906005986 */ /* 0x000fe2000c101924 */
[----:B------:R-:W-:Y:S01]  /*7e10*/  ISETP.GT.AND P5, PT, R0, 0x8, P3 ;  /* 0x000000080000780c */ /* 0x000fe20001fa4270 */
[-C--:B0-----:R-:W-:Y:S01]  /*7e20*/  FMUL R15, R92, R154.reuse ;  /* 0x0000009a5c0f7220 */ /* 0x081fe20000400000 */
[C---:B------:R-:W-:Y:S01]  /*7e30*/  ISETP.GT.AND P2, PT, R0.reuse, 0x9, P3 ;  /* 0x000000090000780c */ /* 0x040fe20001f44270 */
[----:B------:R0:W-:Y:S01]  /*7e40*/  @P1 STG.E desc[UR36][R12.64], R21 ;  /* 0x000000150c001986 */ /* 0x0001e2000c101924 */
[C---:B------:R-:W-:Y:S01]  /*7e50*/  ISETP.GT.AND P1, PT, R0.reuse, 0x8, P0 ;  /* 0x000000080000780c */ /* 0x040fe20000724270 */
[-C--:B------:R-:W-:Y:S01]  /*7e60*/  FMUL R101, R101, R154.reuse ;  /* 0x0000009a65657220 */ /* 0x080fe20000400000 */
[----:B------:R-:W-:Y:S01]  /*7e70*/  F2FP.TF32.F32.PACK_B R15, R15 ;  /* 0x0000000fff0f723e */ /* 0x000fe200024050ff */
[----:B------:R-:W-:Y:S01]  /*7e80*/  @P4 STG.E desc[UR36][R12.64+0x4], R91 ;  /* 0x0000045b0c004986 */ /* 0x000fe2000c101924 */
[----:B------:R-:W-:Y:S01]  /*7e90*/  ISETP.GT.AND P4, PT, R0, 0x9, P0 ;  /* 0x000000090000780c */ /* 0x000fe20000784270 */
[-C--:B------:R-:W-:Y:S01]  /*7ea0*/  FMUL R103, R103, R154.reuse ;  /* 0x0000009a67677220 */ /* 0x080fe20000400000 */
[----:B------:R-:W-:Y:S01]  /*7eb0*/  F2FP.TF32.F32.PACK_B R93, R93 ;  /* 0x0000005dff5d723e */ /* 0x000fe200024050ff */
[-C--:B------:R-:W-:Y:S01]  /*7ec0*/  FMUL R105, R105, R154.reuse ;  /* 0x0000009a69697220 */ /* 0x080fe20000400000 */
[----:B------:R-:W-:Y:S01]  /*7ed0*/  F2FP.TF32.F32.PACK_B R23, R23 ;  /* 0x00000017ff17723e */ /* 0x000fe200024050ff */
[----:B------:R1:W-:Y:S01]  /*7ee0*/  @P5 STG.E desc[UR36][R6.64+0x20], R15 ;  /* 0x0000200f06005986 */ /* 0x0003e2000c101924 */
[----:B------:R-:W-:Y:S01]  /*7ef0*/  F2FP.TF32.F32.PACK_B R95, R95 ;  /* 0x0000005fff5f723e */ /* 0x000fe200024050ff */
[-C--:B0-----:R-:W-:Y:S01]  /*7f00*/  FMUL R21, R96, R154.reuse ;  /* 0x0000009a60157220 */ /* 0x081fe20000400000 */
[C---:B------:R-:W-:Y:S01]  /*7f10*/  ISETP.GT.AND P5, PT, R0.reuse, 0x10, P3 ;  /* 0x000000100000780c */ /* 0x040fe20001fa4270 */
[----:B------:R-:W-:Y:S01]  /*7f20*/  @P2 STG.E desc[UR36][R6.64+0x24], R93 ;  /* 0x0000245d06002986 */ /* 0x000fe2000c101924 */
[C---:B------:R-:W-:Y:S01]  /*7f30*/  ISETP.GT.AND P2, PT, R0.reuse, 0x11, P3 ;  /* 0x000000110000780c */ /* 0x040fe20001f44270 */
[-C--:B------:R-:W-:Y:S01]  /*7f40*/  FMUL R107, R107, R154.reuse ;  /* 0x0000009a6b6b7220 */ /* 0x080fe20000400000 */
[----:B------:R-:W-:Y:S01]  /*7f50*/  F2FP.TF32.F32.PACK_B R21, R21 ;  /* 0x00000015ff15723e */ /* 0x000fe200024050ff */
[----:B------:R0:W-:Y:S01]  /*7f60*/  @P1 STG.E desc[UR36][R12.64+0x20], R23 ;  /* 0x000020170c001986 */ /* 0x0001e2000c101924 */
[C---:B------:R-:W-:Y:S01]  /*7f70*/  ISETP.GT.AND P1, PT, R0.reuse, 0x10, P0 ;  /* 0x000000100000780c */ /* 0x040fe20000724270 */
[-C--:B------:R-:W-:Y:S01]  /*7f80*/  FMUL R109, R109, R154.reuse ;  /* 0x0000009a6d6d7220 */ /* 0x080fe20000400000 */
[----:B------:R-:W-:Y:S01]  /*7f90*/  F2FP.TF32.F32.PACK_B R97, R97 ;  /* 0x00000061ff61723e */ /* 0x000fe200024050ff */
[----:B------:R-:W-:Y:S01]  /*7fa0*/  @P4 STG.E desc[UR36][R12.64+0x24], R95 ;  /* 0x0000245f0c004986 */ /* 0x000fe2000c101924 */
[----:B------:R-:W-:Y:S01]  /*7fb0*/  ISETP.GT.AND P4, PT, R0, 0x11, P0 ;  /* 0x000000110000780c */ /* 0x000fe20000784270 */
[-C--:B-1----:R-:W-:Y:S01]  /*7fc0*/  FMUL R15, R98, R154.reuse ;  /* 0x0000009a620f7220 */ /* 0x082fe20000400000 */
[----:B------:R-:W-:Y:S01]  /*7fd0*/  F2FP.TF32.F32.PACK_B R99, R99 ;  /* 0x00000063ff63723e */ /* 0x000fe200024050ff */
[----:B------:R1:W-:Y:S01]  /*7fe0*/  @P5 STG.E desc[UR36][R6.64+0x40], R21 ;  /* 0x0000401506005986 */ /* 0x0003e2000c101924 */
[C---:B------:R-:W-:Y:S01]  /*7ff0*/  ISETP.GT.AND P5, PT, R0.reuse, 0x18, P3 ;  /* 0x000000180000780c */ /* 0x040fe20001fa4270 */
[-C--:B------:R-:W-:Y:S01]  /*8000*/  FMUL R111, R111, R154.reuse ;  /* 0x0000009a6f6f7220 */ /* 0x080fe20000400000 */
[----:B------:R-:W-:Y:S01]  /*8010*/  F2FP.TF32.F32.PACK_B R15, R15 ;  /* 0x0000000fff0f723e */ /* 0x000fe200024050ff */
[----:B------:R-:W-:Y:S01]  /*8020*/  @P2 STG.E desc[UR36][R6.64+0x44], R97 ;  /* 0x0000446106002986 */ /* 0x000fe2000c101924 */
[----:B------:R-:W-:Y:S01]  /*8030*/  ISETP.GT.AND P2, PT, R0, 0x19, P3 ;  /* 0x000000190000780c */ /* 0x000fe20001f44270 */
[-C--:B0-----:R-:W-:Y:S01]  /*8040*/  FMUL R23, R100, R154.reuse ;  /* 0x0000009a64177220 */ /* 0x081fe20000400000 */
        /* <DEDUP_REMOVED lines=177> */
[----:B------:R-:W-:Y:S01]  /*8b60*/  @P1 STG.E desc[UR36][R12.64+0x1a0], R23 ;  /* 0x0001a0170c001986 */ /* 0x000fe2000c101924 */
        /* <DEDUP_REMOVED lines=11> */
[-C--:B------:R-:W-:Y:S01]  /*8c20*/  FMUL R33, R33, R154.reuse ;  /* 0x0000009a21217220 */ /* 0x080fe20000400000 */
[----:B------:R-:W-:Y:S01]  /*8c30*/  ISETP.GT.AND P3, PT, R0, 0x79, P3 ;  /* 0x000000790000780c */ /* 0x000fe20001f64270 */
[----:B------:R-:W-:Y:S01]  /*8c40*/  @P1 STG.E desc[UR36][R6.64+0x1c4], R145 ;  /* 0x0001c49106001986 */ /* 0x000fe2000c101924 */
[----:B------:R-:W-:Y:S01]  /*8c50*/  ISETP.GT.AND P1, PT, R3, 0x80, PT ;  /* 0x000000800300780c */ /* 0x000fe20003f24270 */
[-C--:B------:R-:W-:Y:S01]  /*8c60*/  FMUL R35, R35, R154.reuse ;  /* 0x0000009a23237220 */ /* 0x080fe20000400000 */
[----:B------:R-:W-:Y:S01]  /*8c70*/  F2FP.TF32.F32.PACK_B R149, R149 ;  /* 0x00000095ff95723e */ /* 0x000fe200024050ff */
[----:B------:R1:W-:Y:S01]  /*8c80*/  @P2 STG.E desc[UR36][R12.64+0x1c0], R15 ;  /* 0x0001c00f0c002986 */ /* 0x0003e2000c101924 */
[----:B------:R-:W-:Y:S01]  /*8c90*/  ISETP.GT.AND P2, PT, R3, 0x88, PT ;  /* 0x000000880300780c */ /* 0x000fe20003f44270 */
[-C--:B------:R-:W-:Y:S01]  /*8ca0*/  FMUL R3, R148, R154.reuse ;  /* 0x0000009a94037220 */ /* 0x080fe20000400000 */
[-C--:B0-----:R-:W-:Y:S01]  /*8cb0*/  FMUL R21, R150, R154.reuse ;  /* 0x0000009a96157220 */ /* 0x081fe20000400000 */
[----:B------:R-:W-:Y:S01]  /*8cc0*/  @P4 STG.E desc[UR36][R12.64+0x1c4], R147 ;  /* 0x0001c4930c004986 */ /* 0x000fe2000c101924 */
[C---:B------:R-:W-:Y:S01]  /*8cd0*/  ISETP.GT.AND P4, PT, R0.reuse, 0x78, P0 ;  /* 0x000000780000780c */ /* 0x040fe20000784270 */
[-C--:B------:R-:W-:Y:S01]  /*8ce0*/  FMUL R37, R37, R154.reuse ;  /* 0x0000009a25257220 */ /* 0x080fe20000400000 */
[----:B------:R-:W-:Y:S01]  /*8cf0*/  ISETP.GT.AND P0, PT, R0, 0x79, P0 ;  /* 0x000000790000780c */ /* 0x000fe20000704270 */
[-C--:B------:R-:W-:Y:S01]  /*8d00*/  FMUL R39, R39, R154.reuse ;  /* 0x0000009a27277220 */ /* 0x080fe20000400000 */
[----:B------:R-:W-:Y:S01]  /*8d10*/  F2FP.TF32.F32.PACK_B R3, R3 ;  /* 0x00000003ff03723e */ /* 0x000fe200024050ff */
[-C--:B------:R-:W-:Y:S01]  /*8d20*/  FMUL R41, R41, R154.reuse ;  /* 0x0000009a29297220 */ /* 0x080fe20000400000 */
[----:B------:R-:W-:Y:S01]  /*8d30*/  F2FP.TF32.F32.PACK_B R21, R21 ;  /* 0x00000015ff15723e */ /* 0x000fe200024050ff */
[C---:B-1----:R-:W-:Y:S01]  /*8d40*/  IMAD.SHL.U32 R15, R4.reuse, 0x200, RZ ;  /* 0x00000200040f7824 */ /* 0x042fe200078e00ff */
[----:B------:R-:W-:Y:S01]  /*8d50*/  F2FP.TF32.F32.PACK_B R151, R151 ;  /* 0x00000097ff97723e */ /* 0x000fe200024050ff */
[----:B------:R0:W-:Y:S01]  /*8d60*/  @P5 STG.E desc[UR36][R6.64+0x1e0], R3 ;  /* 0x0001e00306005986 */ /* 0x0001e2000c101924 */
[----:B------:R-:W-:Y:S01]  /*8d70*/  SHF.L.U64.HI R5, R4, 0x9, R5 ;  /* 0x0000000904057819 */ /* 0x000fe20000010205 */
[----:B------:R-:W-:Y:S01]  /*8d80*/  FMUL R43, R43, R154 ;  /* 0x0000009a2b2b7220 */ /* 0x000fe20000400000 */
[----:B------:R-:W-:Y:S01]  /*8d90*/  F2FP.TF32.F32.PACK_B R25, R25 ;  /* 0x00000019ff19723e */ /* 0x000fe200024050ff */
[----:B------:R-:W-:Y:S01]  /*8da0*/  @P3 STG.E desc[UR36][R6.64+0x1e4], R149 ;  /* 0x0001e49506003986 */ /* 0x000fe2000c101924 */
[----:B------:R-:W-:Y:S01]  /*8db0*/  IADD3 R4, P3, R15, R6, RZ ;  /* 0x000000060f047210 */ /* 0x000fe20007f7e0ff */
[----:B------:R-:W-:Y:S01]  /*8dc0*/  FMUL R45, R45, R154 ;  /* 0x0000009a2d2d7220 */ /* 0x000fe20000400000 */
[----:B------:R-:W-:Y:S01]  /*8dd0*/  F2FP.TF32.F32.PACK_B R27, R27 ;  /* 0x0000001bff1b723e */ /* 0x000fe200024050ff */
[----:B------:R1:W-:Y:S01]  /*8de0*/  @P4 STG.E desc[UR36][R12.64+0x1e0], R21 ;  /* 0x0001e0150c004986 */ /* 0x0003e2000c101924 */
[----:B------:R-:W-:Y:S01]  /*8df0*/  IADD3 R14, P4, P5, R11, R6, R15 ;  /* 0x000000060b0e7210 */ /* 0x000fe20007d9e00f */
[-C--:B------:R-:W-:Y:S01]  /*8e00*/  FMUL R47, R47, R154.reuse ;  /* 0x0000009a2f2f7220 */ /* 0x080fe20000400000 */
[----:B------:R-:W-:Y:S01]  /*8e10*/  F2FP.TF32.F32.PACK_B R29, R29 ;  /* 0x0000001dff1d723e */ /* 0x000fe200024050ff */
[----:B------:R2:W-:Y:S01]  /*8e20*/  @P0 STG.E desc[UR36][R12.64+0x1e4], R151 ;  /* 0x0001e4970c000986 */ /* 0x0005e2000c101924 */
[----:B------:R-:W-:Y:S01]  /*8e30*/  ISETP.GT.AND P0, PT, R0, RZ, P1 ;  /* 0x000000ff0000720c */ /* 0x000fe20000f04270 */
[-C--:B0-----:R-:W-:Y:S01]  /*8e40*/  FMUL R3, R24, R154.reuse ;  /* 0x0000009a18037220 */ /* 0x081fe20000400000 */
[----:B------:R-:W-:Y:S01]  /*8e50*/  IADD3.X R15, R9, R7, R5, P4, P5 ;  /* 0x00000007090f7210 */ /* 0x000fe200027ea405 */
[----:B------:R-:W-:Y:S01]  /*8e60*/  IMAD.X R5, R5, 0x1, R7, P3 ;  /* 0x0000000105057824 */ /* 0x000fe200018e0607 */
[C---:B------:R-:W-:Y:S01]  /*8e70*/  ISETP.GT.AND P5, PT, R0.reuse, 0x1, P1 ;  /* 0x000000010000780c */ /* 0x040fe20000fa4270 */
[-C--:B------:R-:W-:Y:S01]  /*8e80*/  FMUL R49, R49, R154.reuse ;  /* 0x0000009a31317220 */ /* 0x080fe20000400000 */
[----:B------:R-:W-:Y:S01]  /*8e90*/  ISETP.GT.AND P4, PT, R0, RZ, P2 ;  /* 0x000000ff0000720c */ /* 0x000fe20001784270 */
[-C--:B-1----:R-:W-:Y:S01]  /*8ea0*/  FMUL R21, R26, R154.reuse ;  /* 0x0000009a1a157220 */ /* 0x082fe20000400000 */
[----:B------:R-:W-:Y:S01]  /*8eb0*/  F2FP.TF32.F32.PACK_B R3, R3 ;  /* 0x00000003ff03723e */ /* 0x000fe200024050ff */
[----:B------:R-:W-:Y:S01]  /*8ec0*/  FMUL R51, R51, R154 ;  /* 0x0000009a33337220 */ /* 0x000fe20000400000 */
[----:B------:R-:W-:Y:S01]  /*8ed0*/  IADD3 R6, P3, R11, R4, RZ ;  /* 0x000000040b067210 */ /* 0x000fe20007f7e0ff */
[-C--:B--2---:R-:W-:Y:S01]  /*8ee0*/  FMUL R13, R28, R154.reuse ;  /* 0x0000009a1c0d7220 */ /* 0x084fe20000400000 */
[----:B------:R-:W-:Y:S01]  /*8ef0*/  F2FP.TF32.F32.PACK_B R21, R21 ;  /* 0x00000015ff15723e */ /* 0x000fe200024050ff */
[----:B------:R0:W-:Y:S01]  /*8f00*/  @P0 STG.E desc[UR36][R4.64], R3 ;  /* 0x0000000304000986 */ /* 0x0001e2000c101924 */
[C---:B------:R-:W-:Y:S01]  /*8f10*/  ISETP.GT.AND P0, PT, R0.reuse, 0x1, P2 ;  /* 0x000000010000780c */ /* 0x040fe20001704270 */
[--C-:B------:R-:W-:Y:S01]  /*8f20*/  IMAD.X R7, R9, 0x1, R5.reuse, P3 ;  /* 0x0000000109077824 */ /* 0x100fe200018e0605 */
[C---:B------:R-:W-:Y:S01]  /*8f30*/  ISETP.GT.AND P3, PT, R0.reuse, 0x9, P1 ;  /* 0x000000090000780c */ /* 0x040fe20000f64270 */
[----:B------:R-:W-:Y:S01]  /*8f40*/  @P5 STG.E desc[UR36][R4.64+0x4], R25 ;  /* 0x0000041904005986 */ /* 0x000fe2000c101924 */
[----:B------:R-:W-:Y:S01]  /*8f50*/  F2FP.TF32.F32.PACK_B R13, R13 ;  /* 0x0000000dff0d723e */ /* 0x000fe200024050ff */
[----:B------:R-:W-:Y:S01]  /*8f60*/  FMUL R53, R53, R154 ;  /* 0x0000009a35357220 */ /* 0x000fe20000400000 */
[----:B------:R-:W-:Y:S01]  /*8f70*/  IADD3 R8, P5, R11, R4, RZ ;  /* 0x000000040b087210 */ /* 0x000fe20007fbe0ff */
[----:B------:R1:W-:Y:S01]  /*8f80*/  @P4 STG.E desc[UR36][R6.64], R21 ;  /* 0x0000001506004986 */ /* 0x0003e2000c101924 */
[----:B------:R-:W-:Y:S01]  /*8f90*/  ISETP.GT.AND P4, PT, R0, 0x8, P1 ;  /* 0x000000080000780c */ /* 0x000fe20000f84270 */
[-C--:B------:R-:W-:Y:S01]  /*8fa0*/  FMUL R11, R32, R154.reuse ;  /* 0x0000009a200b7220 */ /* 0x080fe20000400000 */
[----:B------:R-:W-:Y:S01]  /*8fb0*/  F2FP.TF32.F32.PACK_B R31, R31 ;  /* 0x0000001fff1f723e */ /* 0x000fe200024050ff */
[-C--:B0-----:R-:W-:Y:S01]  /*8fc0*/  FMUL R3, R30, R154.reuse ;  /* 0x0000009a1e037220 */ /* 0x081fe20000400000 */
[----:B------:R-:W-:Y:S01]  /*8fd0*/  IMAD.X R9, R9, 0x1, R5, P5 ;  /* 0x0000000109097824 */ /* 0x000fe200028e0605 */
[----:B------:R-:W-:Y:S01]  /*8fe0*/  @P0 STG.E desc[UR36][R6.64+0x4], R27 ;  /* 0x0000041b06000986 */ /* 0x000fe2000c101924 */
[C---:B------:R-:W-:Y:S01]  /*8ff0*/  ISETP.GT.AND P0, PT, R0.reuse, 0x8, P2 ;  /* 0x000000080000780c */ /* 0x040fe20001704270 */
[-C--:B------:R-:W-:Y:S01]  /*9000*/  FMUL R55, R55, R154.reuse ;  /* 0x0000009a37377220 */ /* 0x080fe20000400000 */
[----:B------:R-:W-:Y:S01]  /*9010*/  F2FP.TF32.F32.PACK_B R3, R3 ;  /* 0x00000003ff03723e */ /* 0x000fe200024050ff */
[----:B------:R-:W-:Y:S01]  /*9020*/  @P3 STG.E desc[UR36][R4.64+0x24], R29 ;  /* 0x0000241d04003986 */ /* 0x000fe2000c101924 */
[----:B------:R-:W-:Y:S01]  /*9030*/  ISETP.GT.AND P5, PT, R0, 0x10, P1 ;  /* 0x000000100000780c */ /* 0x000fe20000fa4270 */
[-C--:B-1----:R-:W-:Y:S01]  /*9040*/  FMUL R21, R36, R154.reuse ;  /* 0x0000009a24157220 */ /* 0x082fe20000400000 */
[C---:B------:R-:W-:Y:S01]  /*9050*/  ISETP.GT.AND P3, PT, R0.reuse, 0x11, P1 ;  /* 0x000000110000780c */ /* 0x040fe20000f64270 */
[----:B------:R0:W-:Y:S01]  /*9060*/  @P4 STG.E desc[UR36][R4.64+0x20], R13 ;  /* 0x0000200d04004986 */ /* 0x0001e2000c101924 */
[C---:B------:R-:W-:Y:S01]  /*9070*/  ISETP.GT.AND P4, PT, R0.reuse, 0x9, P2 ;  /* 0x000000090000780c */ /* 0x040fe20001784270 */
[-C--:B------:R-:W-:Y:S01]  /*9080*/  FMUL R57, R57, R154.reuse ;  /* 0x0000009a39397220 */ /* 0x080fe20000400000 */
[----:B------:R-:W-:Y:S01]  /*9090*/  F2FP.TF32.F32.PACK_B R11, R11 ;  /* 0x0000000bff0b723e */ /* 0x000fe200024050ff */
[-C--:B------:R-:W-:Y:S01]  /*90a0*/  FMUL R59, R59, R154.reuse ;  /* 0x0000009a3b3b7220 */ /* 0x080fe20000400000 */
[----:B------:R-:W-:Y:S01]  /*90b0*/  F2FP.TF32.F32.PACK_B R33, R33 ;  /* 0x00000021ff21723e */ /* 0x000fe200024050ff */
[----:B------:R1:W-:Y:S01]  /*90c0*/  @P0 STG.E desc[UR36][R8.64+0x20], R3 ;  /* 0x0000200308000986 */ /* 0x0003e2000c101924 */
[----:B------:R-:W-:Y:S01]  /*90d0*/  ISETP.GT.AND P0, PT, R0, 0x10, P2 ;  /* 0x000000100000780c */ /* 0x000fe20001704270 */
[-C--:B------:R-:W-:Y:S01]  /*90e0*/  FMUL R61, R61, R154.reuse ;  /* 0x0000009a3d3d7220 */ /* 0x080fe20000400000 */
[----:B------:R-:W-:Y:S01]  /*90f0*/  F2FP.TF32.F32.PACK_B R35, R35 ;  /* 0x00000023ff23723e */ /* 0x000fe200024050ff */
[-C--:B------:R-:W-:Y:S01]  /*9100*/  FMUL R63, R63, R154.reuse ;  /* 0x0000009a3f3f7220 */ /* 0x080fe20000400000 */
[----:B------:R-:W-:Y:S01]  /*9110*/  F2FP.TF32.F32.PACK_B R21, R21 ;  /* 0x00000015ff15723e */ /* 0x000fe200024050ff */
[-C--:B0-----:R-:W-:Y:S01]  /*9120*/  FMUL R13, R34, R154.reuse ;  /* 0x0000009a220d7220 */ /* 0x081fe20000400000 */
[----:B------:R-:W-:Y:S01]  /*9130*/  F2FP.TF32.F32.PACK_B R37, R37 ;  /* 0x00000025ff25723e */ /* 0x000fe200024050ff */
[----:B------:R-:W-:Y:S01]  /*9140*/  @P4 STG.E desc[UR36][R14.64+0x24], R31 ;  /* 0x0000241f0e004986 */ /* 0x000fe2000c101924 */
[C---:B------:R-:W-:Y:S01]  /*9150*/  ISETP.GT.AND P4, PT, R0.reuse, 0x11, P2 ;  /* 0x000000110000780c */ /* 0x040fe20001784270 */
[----:B------:R-:W-:Y:S01]  /*9160*/  FMUL R65, R65, R154 ;  /* 0x0000009a41417220 */ /* 0x000fe20000400000 */
[----:B------:R-:W-:Y:S01]  /*9170*/  F2FP.TF32.F32.PACK_B R13, R13 ;  /* 0x0000000dff0d723e */ /* 0x000fe200024050ff */
[----:B------:R0:W-:Y:S01]  /*9180*/  @P5 STG.E desc[UR36][R4.64+0x40], R11 ;  /* 0x0000400b04005986 */ /* 0x0001e2000c101924 */
[----:B------:R-:W-:Y:S01]  /*9190*/  ISETP.GT.AND P5, PT, R0, 0x18, P1 ;  /* 0x000000180000780c */ /* 0x000fe20000fa4270 */
[----:B------:R-:W-:-:S02]  /*91a0*/  @P0 IMAD.MOV.U32 R6, RZ, RZ, R14 ;  /* 0x000000ffff060224 */ /* 0x000fc400078e000e */
[-C--:B-1----:R-:W-:Y:S01]  /*91b0*/  FMUL R3, R38, R154.reuse ;  /* 0x0000009a26037220 */ /* 0x082fe20000400000 */
[--C-:B------:R-:W-:Y:S01]  /*91c0*/  @P0 IMAD.MOV.U32 R7, RZ, RZ, R15.reuse ;  /* 0x000000ffff070224 */ /* 0x100fe200078e000f */
[----:B------:R-:W-:Y:S01]  /*91d0*/  @P3 STG.E desc[UR36][R4.64+0x44], R33 ;  /* 0x0000442104003986 */ /* 0x000fe2000c101924 */
[----:B------:R-:W-:Y:S01]  /*91e0*/  ISETP.GT.AND P3, PT, R0, 0x19, P1 ;  /* 0x000000190000780c */ /* 0x000fe20000f64270 */
[-C--:B------:R-:W-:Y:S01]  /*91f0*/  FMUL R9, R40, R154.reuse ;  /* 0x0000009a28097220 */ /* 0x080fe20000400000 */
[----:B------:R-:W-:Y:S01]  /*9200*/  F2FP.TF32.F32.PACK_B R3, R3 ;  /* 0x00000003ff03723e */ /* 0x000fe200024050ff */
[----:B------:R1:W-:Y:S01]  /*9210*/  @P0 STG.E desc[UR36][R6.64+0x40], R13 ;  /* 0x0000400d06000986 */ /* 0x0003e2000c101924 */
[----:B------:R-:W-:Y:S01]  /*9220*/  ISETP.GT.AND P0, PT, R0, 0x18, P2 ;  /* 0x000000180000780c */ /* 0x000fe20001704270 */
[-C--:B------:R-:W-:Y:S01]  /*9230*/  FMUL R67, R67, R154.reuse ;  /* 0x0000009a43437220 */ /* 0x080fe20000400000 */
[----:B------:R-:W-:Y:S01]  /*9240*/  F2FP.TF32.F32.PACK_B R39, R39 ;  /* 0x00000027ff27723e */ /* 0x000fe200024050ff */
[-C--:B0-----:R-:W-:Y:S01]  /*9250*/  FMUL R11, R42, R154.reuse ;  /* 0x0000009a2a0b7220 */ /* 0x081fe20000400000 */
[----:B------:R-:W-:Y:S01]  /*9260*/  F2FP.TF32.F32.PACK_B R9, R9 ;  /* 0x00000009ff09723e */ /* 0x000fe200024050ff */
[-C--:B------:R-:W-:Y:S01]  /*9270*/  FMUL R69, R69, R154.reuse ;  /* 0x0000009a45457220 */ /* 0x080fe20000400000 */
[----:B------:R-:W-:Y:S01]  /*9280*/  F2FP.TF32.F32.PACK_B R41, R41 ;  /* 0x00000029ff29723e */ /* 0x000fe200024050ff */
[-C--:B------:R-:W-:Y:S01]  /*9290*/  FMUL R71, R71, R154.reuse ;  /* 0x0000009a47477220 */ /* 0x080fe20000400000 */
[----:B------:R-:W-:Y:S01]  /*92a0*/  F2FP.TF32.F32.PACK_B R11, R11 ;  /* 0x0000000bff0b723e */ /* 0x000fe200024050ff */
[-C--:B------:R-:W-:Y:S01]  /*92b0*/  FMUL R73, R73, R154.reuse ;  /* 0x0000009a49497220 */ /* 0x080fe20000400000 */
[----:B------:R-:W-:Y:S01]  /*92c0*/  F2FP.TF32.F32.PACK_B R43, R43 ;  /* 0x0000002bff2b723e */ /* 0x000fe200024050ff */
[--C-:B-1----:R-:W-:Y:S01]  /*92d0*/  @P4 IMAD.MOV.U32 R6, RZ, RZ, R14.reuse ;  /* 0x000000ffff064224 */ /* 0x102fe200078e000e */
[----:B------:R-:W-:Y:S01]  /*92e0*/  F2FP.TF32.F32.PACK_B R45, R45 ;  /* 0x0000002dff2d723e */ /* 0x000fe200024050ff */
[--C-:B------:R-:W-:Y:S01]  /*92f0*/  @P4 IMAD.MOV.U32 R7, RZ, RZ, R15.reuse ;  /* 0x000000ffff074224 */ /* 0x100fe200078e000f */
[----:B------:R-:W-:Y:S01]  /*9300*/  F2FP.TF32.F32.PACK_B R47, R47 ;  /* 0x0000002fff2f723e */ /* 0x000fe200024050ff */
[-C--:B------:R-:W-:Y:S01]  /*9310*/  FMUL R75, R75, R154.reuse ;  /* 0x0000009a4b4b7220 */ /* 0x080fe20000400000 */
[----:B------:R-:W-:Y:S01]  /*9320*/  F2FP.TF32.F32.PACK_B R49, R49 ;  /* 0x00000031ff31723e */ /* 0x000fe200024050ff */
[-C--:B------:R-:W-:Y:S01]  /*9330*/  FMUL R77, R77, R154.reuse ;  /* 0x0000009a4d4d7220 */ /* 0x080fe20000400000 */
[----:B------:R0:W-:Y:S01]  /*9340*/  @P4 STG.E desc[UR36][R6.64+0x44], R35 ;  /* 0x0000442306004986 */ /* 0x0001e2000c101924 */
[C---:B------:R-:W-:Y:S01]  /*9350*/  ISETP.GT.AND P4, PT, R0.reuse, 0x19, P2 ;  /* 0x000000190000780c */ /* 0x040fe20001784270 */
[-C--:B------:R-:W-:Y:S01]  /*9360*/  FMUL R79, R79, R154.reuse ;  /* 0x0000009a4f4f7220 */ /* 0x080fe20000400000 */
[----:B------:R-:W-:Y:S01]  /*9370*/  F2FP.TF32.F32.PACK_B R51, R51 ;  /* 0x00000033ff33723e */ /* 0x000fe200024050ff */
[----:B------:R1:W-:Y:S01]  /*9380*/  @P5 STG.E desc[UR36][R4.64+0x60], R21 ;  /* 0x0000601504005986 */ /* 0x0003e2000c101924 */
[----:B------:R-:W-:Y:S01]  /*9390*/  ISETP.GT.AND P5, PT, R0, 0x20, P1 ;  /* 0x000000200000780c */ /* 0x000fe20000fa4270 */
[-C--:B------:R-:W-:Y:S01]  /*93a0*/  FMUL R13, R80, R154.reuse ;  /* 0x0000009a500d7220 */ /* 0x080fe20000400000 */
[----:B------:R-:W-:Y:S01]  /*93b0*/  F2FP.TF32.F32.PACK_B R53, R53 ;  /* 0x00000035ff35723e */ /* 0x000fe200024050ff */
[----:B------:R-:W-:Y:S01]  /*93c0*/  @P3 STG.E desc[UR36][R4.64+0x64], R37 ;  /* 0x0000642504003986 */ /* 0x000fe2000c101924 */
[----:B------:R-:W-:Y:S01]  /*93d0*/  ISETP.GT.AND P3, PT, R0, 0x21, P1 ;  /* 0x000000210000780c */ /* 0x000fe20000f64270 */
[-C--:B------:R-:W-:Y:S01]  /*93e0*/  FMUL R81, R81, R154.reuse ;  /* 0x0000009a51517220 */ /* 0x080fe20000400000 */
[----:B------:R-:W-:Y:S01]  /*93f0*/  F2FP.TF32.F32.PACK_B R55, R55 ;  /* 0x00000037ff37723e */ /* 0x000fe200024050ff */
[----:B0-----:R-:W-:Y:S01]  /*9400*/  @P0 IMAD.MOV.U32 R6, RZ, RZ, R14 ;  /* 0x000000ffff060224 */ /* 0x001fe200078e000e */
[----:B------:R-:W-:Y:S01]  /*9410*/  F2FP.TF32.F32.PACK_B R57, R57 ;  /* 0x00000039ff39723e */ /* 0x000fe200024050ff */
[----:B------:R-:W-:Y:S01]  /*9420*/  @P0 IMAD.MOV.U32 R7, RZ, RZ, R15 ;  /* 0x000000ffff070224 */ /* 0x000fe200078e000f */
[----:B------:R-:W-:Y:S01]  /*9430*/  F2FP.TF32.F32.PACK_B R59, R59 ;  /* 0x0000003bff3b723e */ /* 0x000fe200024050ff */
[-C--:B------:R-:W-:Y:S01]  /*9440*/  FMUL R83, R83, R154.reuse ;  /* 0x0000009a53537220 */ /* 0x080fe20000400000 */
[----:B------:R-:W-:Y:S01]  /*9450*/  F2FP.TF32.F32.PACK_B R61, R61 ;  /* 0x0000003dff3d723e */ /* 0x000fe200024050ff */
[-C--:B-1----:R-:W-:Y:S01]  /*9460*/  FMUL R21, R84, R154.reuse ;  /* 0x0000009a54157220 */ /* 0x082fe20000400000 */
[----:B------:R0:W-:Y:S01]  /*9470*/  @P0 STG.E desc[UR36][R6.64+0x60], R3 ;  /* 0x0000600306000986 */ /* 0x0001e2000c101924 */
[----:B------:R-:W-:Y:S01]  /*9480*/  ISETP.GT.AND P0, PT, R0, 0x20, P2 ;  /* 0x000000200000780c */ /* 0x000fe20001704270 */
[-C--:B------:R-:W-:Y:S01]  /*9490*/  FMUL R85, R85, R154.reuse ;  /* 0x0000009a55557220 */ /* 0x080fe20000400000 */
[----:B------:R-:W-:Y:S01]  /*94a0*/  F2FP.TF32.F32.PACK_B R63, R63 ;  /* 0x0000003fff3f723e */ /* 0x000fe200024050ff */
[----:B------:R-:W-:Y:S01]  /*94b0*/  FMUL R87, R87, R154 ;  /* 0x0000009a57577220 */ /* 0x000fe20000400000 */
[----:B------:R-:W-:-:S02]  /*94c0*/  F2FP.TF32.F32.PACK_B R65, R65 ;  /* 0x00000041ff41723e */ /* 0x000fc400024050ff */
[----:B------:R-:W-:Y:S02]  /*94d0*/  F2FP.TF32.F32.PACK_B R67, R67 ;  /* 0x00000043ff43723e */ /* 0x000fe400024050ff */
[----:B------:R-:W-:Y:S02]  /*94e0*/  F2FP.TF32.F32.PACK_B R69, R69 ;  /* 0x00000045ff45723e */ /* 0x000fe400024050ff */
[----:B------:R-:W-:Y:S01]  /*94f0*/  F2FP.TF32.F32.PACK_B R71, R71 ;  /* 0x00000047ff47723e */ /* 0x000fe200024050ff */
[----:B0-----:R-:W-:Y:S02]  /*9500*/  @P4 IMAD.MOV.U32 R6, RZ, RZ, R14 ;  /* 0x000000ffff064224 */ /* 0x001fe400078e000e */
[----:B------:R-:W-:Y:S01]  /*9510*/  FMUL R3, R44, R154 ;  /* 0x0000009a2c037220 */ /* 0x000fe20000400000 */
[----:B------:R-:W-:Y:S01]  /*9520*/  @P4 IMAD.MOV.U32 R7, RZ, RZ, R15 ;  /* 0x000000ffff074224 */ /* 0x000fe200078e000f */
[----:B------:R-:W-:Y:S02]  /*9530*/  F2FP.TF32.F32.PACK_B R73, R73 ;  /* 0x00000049ff49723e */ /* 0x000fe400024050ff */
[----:B------:R-:W-:-:S02]  /*9540*/  F2FP.TF32.F32.PACK_B R75, R75 ;  /* 0x0000004bff4b723e */ /* 0x000fc400024050ff */
[----:B------:R0:W-:Y:S01]  /*9550*/  @P4 STG.E desc[UR36][R6.64+0x64], R39 ;  /* 0x0000642706004986 */ /* 0x0001e2000c101924 */
[C---:B------:R-:W-:Y:S02]  /*9560*/  ISETP.GT.AND P4, PT, R0.reuse, 0x21, P2 ;  /* 0x000000210000780c */ /* 0x040fe40001784270 */
[----:B------:R-:W-:Y:S01]  /*9570*/  F2FP.TF32.F32.PACK_B R3, R3 ;  /* 0x00000003ff03723e */ /* 0x000fe200024050ff */
[----:B------:R1:W-:Y:S01]  /*9580*/  @P5 STG.E desc[UR36][R4.64+0x80], R9 ;  /* 0x0000800904005986 */ /* 0x0003e2000c101924 */
[C---:B------:R-:W-:Y:S02]  /*9590*/  ISETP.GT.AND P5, PT, R0.reuse, 0x28, P1 ;  /* 0x000000280000780c */ /* 0x040fe40000fa4270 */
[----:B------:R-:W-:Y:S01]  /*95a0*/  F2FP.TF32.F32.PACK_B R77, R77 ;  /* 0x0000004dff4d723e */ /* 0x000fe200024050ff */
[----:B------:R-:W-:Y:S01]  /*95b0*/  @P3 STG.E desc[UR36][R4.64+0x84], R41 ;  /* 0x0000842904003986 */ /* 0x000fe2000c101924 */
[----:B------:R-:W-:Y:S02]  /*95c0*/  ISETP.GT.AND P3, PT, R0, 0x29, P1 ;  /* 0x000000290000780c */ /* 0x000fe40000f64270 */
[----:B------:R-:W-:Y:S01]  /*95d0*/  F2FP.TF32.F32.PACK_B R79, R79 ;  /* 0x0000004fff4f723e */ /* 0x000fe200024050ff */
[----:B0-----:R-:W-:Y:S01]  /*95e0*/  @P0 IMAD.MOV.U32 R6, RZ, RZ, R14 ;  /* 0x000000ffff060224 */ /* 0x001fe200078e000e */
[----:B------:R-:W-:Y:S01]  /*95f0*/  F2FP.TF32.F32.PACK_B R13, R13 ;  /* 0x0000000dff0d723e */ /* 0x000fe200024050ff */
[----:B------:R-:W-:Y:S01]  /*9600*/  @P0 IMAD.MOV.U32 R7, RZ, RZ, R15 ;  /* 0x000000ffff070224 */ /* 0x000fe200078e000f */
[----:B------:R-:W-:Y:S01]  /*9610*/  F2FP.TF32.F32.PACK_B R81, R81 ;  /* 0x00000051ff51723e */ /* 0x000fe200024050ff */
[----:B-1----:R-:W-:Y:S01]  /*9620*/  FMUL R9, R46, R154 ;  /* 0x0000009a2e097220 */ /* 0x002fe20000400000 */
[----:B------:R-:W-:-:S02]  /*9630*/  F2FP.TF32.F32.PACK_B R83, R83 ;  /* 0x00000053ff53723e */ /* 0x000fc400024050ff */
[----:B------:R0:W-:Y:S01]  /*9640*/  @P0 STG.E desc[UR36][R6.64+0x80], R11 ;  /* 0x0000800b06000986 */ /* 0x0001e2000c101924 */
[----:B------:R-:W-:Y:S02]  /*9650*/  ISETP.GT.AND P0, PT, R0, 0x28, P2 ;  /* 0x000000280000780c */ /* 0x000fe40001704270 */
[----:B------:R-:W-:Y:S02]  /*9660*/  F2FP.TF32.F32.PACK_B R9, R9 ;  /* 0x00000009ff09723e */ /* 0x000fe400024050ff */
[----:B------:R-:W-:Y:S02]  /*9670*/  F2FP.TF32.F32.PACK_B R21, R21 ;  /* 0x00000015ff15723e */ /* 0x000fe400024050ff */
[----:B------:R-:W-:Y:S02]  /*9680*/  F2FP.TF32.F32.PACK_B R85, R85 ;  /* 0x00000055ff55723e */ /* 0x000fe400024050ff */
[----:B------:R-:W-:Y:S01]  /*9690*/  F2FP.TF32.F32.PACK_B R87, R87 ;  /* 0x00000057ff57723e */ /* 0x000fe200024050ff */
[----:B0-----:R-:W-:-:S02]  /*96a0*/  @P4 IMAD.MOV.U32 R6, RZ, RZ, R14 ;  /* 0x000000ffff064224 */ /* 0x001fc400078e000e */
[----:B------:R-:W-:Y:S01]  /*96b0*/  FMUL R11, R48, R154 ;  /* 0x0000009a300b7220 */ /* 0x000fe20000400000 */
[----:B------:R-:W-:-:S04]  /*96c0*/  @P4 IMAD.MOV.U32 R7, RZ, RZ, R15 ;  /* 0x000000ffff074224 */ /* 0x000fc800078e000f */
[----:B------:R-:W-:Y:S01]  /*96d0*/  F2FP.TF32.F32.PACK_B R11, R11 ;  /* 0x0000000bff0b723e */ /* 0x000fe200024050ff */
[----:B------:R0:W-:Y:S01]  /*96e0*/  @P4 STG.E desc[UR36][R6.64+0x84], R43 ;  /* 0x0000842b06004986 */ /* 0x0001e2000c101924 */
[----:B------:R-:W-:-:S03]  /*96f0*/  ISETP.GT.AND P4, PT, R0, 0x29, P2 ;  /* 0x000000290000780c */ /* 0x000fc60001784270 */
[----:B------:R1:W-:Y:S01]  /*9700*/  @P5 STG.E desc[UR36][R4.64+0xa0], R3 ;  /* 0x0000a00304005986 */ /* 0x0003e2000c101924 */
[----:B------:R-:W-:-:S03]  /*9710*/  ISETP.GT.AND P5, PT, R0, 0x30, P1 ;  /* 0x000000300000780c */ /* 0x000fc60000fa4270 */
[----:B------:R-:W-:Y:S01]  /*9720*/  @P3 STG.E desc[UR36][R4.64+0xa4], R45 ;  /* 0x0000a42d04003986 */ /* 0x000fe2000c101924 */
[----:B------:R-:W-:Y:S01]  /*9730*/  ISETP.GT.AND P3, PT, R0, 0x31, P1 ;  /* 0x000000310000780c */ /* 0x000fe20000f64270 */
[----:B0-----:R-:W-:Y:S02]  /*9740*/  @P0 IMAD.MOV.U32 R6, RZ, RZ, R14 ;  /* 0x000000ffff060224 */ /* 0x001fe400078e000e */
[----:B------:R-:W-:Y:S02]  /*9750*/  @P0 IMAD.MOV.U32 R7, RZ, RZ, R15 ;  /* 0x000000ffff070224 */ /* 0x000fe400078e000f */
[----:B-1----:R-:W-:-:S03]  /*9760*/  FMUL R3, R50, R154 ;  /* 0x0000009a32037220 */ /* 0x002fc60000400000 */
[----:B------:R0:W-:Y:S01]  /*9770*/  @P0 STG.E desc[UR36][R6.64+0xa0], R9 ;  /* 0x0000a00906000986 */ /* 0x0001e2000c101924 */
[----:B------:R-:W-:Y:S02]  /*9780*/  ISETP.GT.AND P0, PT, R0, 0x30, P2 ;  /* 0x000000300000780c */ /* 0x000fe40001704270 */
[----:B------:R-:W-:Y:S01]  /*9790*/  F2FP.TF32.F32.PACK_B R3, R3 ;  /* 0x00000003ff03723e */ /* 0x000fe200024050ff */
[----:B0-----:R-:W-:Y:S02]  /*97a0*/  @P4 IMAD.MOV.U32 R6, RZ, RZ, R14 ;  /* 0x000000ffff064224 */ /* 0x001fe400078e000e */
        /* <DEDUP_REMOVED lines=69> */
[----:B------:R-:W-:Y:S01]  /*9c00*/  @P3 STG.E desc[UR36][R4.64+0x144], R65 ;  /* 0x0001444104003986 */ /* 0x000fe2000c101924 */
[----:B------:R-:W-:-:S03]  /*9c10*/  ISETP.GT.AND P3, PT, R0, 0x59, P1 ;  /* 0x000000590000780c */ /* 0x000fc60000f64270 */
[----:B------:R1:W-:Y:S01]  /*9c20*/  @P5 STG.E desc[UR36][R4.64+0x140], R9 ;  /* 0x0001400904005986 */ /* 0x0003e2000c101924 */
[----:B------:R-:W-:Y:S01]  /*9c30*/  ISETP.GT.AND P5, PT, R0, 0x58, P1 ;  /* 0x000000580000780c */ /* 0x000fe20000fa4270 */
[----:B0-----:R-:W-:Y:S02]  /*9c40*/  @P0 IMAD.MOV.U32 R6, RZ, RZ, R14 ;  /* 0x000000ffff060224 */ /* 0x001fe400078e000e */
[----:B------:R-:W-:-:S05]  /*9c50*/  @P0 IMAD.MOV.U32 R7, RZ, RZ, R15 ;  /* 0x000000ffff070224 */ /* 0x000fca00078e000f */
[----:B------:R0:W-:Y:S01]  /*9c60*/  @P0 STG.E desc[UR36][R6.64+0x140], R11 ;  /* 0x0001400b06000986 */ /* 0x0001e2000c101924 */
[----:B------:R-:W-:Y:S01]  /*9c70*/  ISETP.GT.AND P0, PT, R0, 0x58, P2 ;  /* 0x000000580000780c */ /* 0x000fe20001704270 */
[----:B-1----:R-:W-:-:S05]  /*9c80*/  FMUL R9, R70, R154 ;  /* 0x0000009a46097220 */ /* 0x002fca0000400000 */
        /* <DEDUP_REMOVED lines=50> */
[----:B------:R-:W-:-:S05]  /*9fb0*/  @P4 IMAD.MOV.U32 R7, RZ, RZ, R15 ;  /* 0x000000ffff074224 */ /* 0x000fca00078e000f */
[----:B------:R0:W-:Y:S01]  /*9fc0*/  @P4 STG.E desc[UR36][R6.64+0x1a4], R79 ;  /* 0x0001a44f06004986 */ /* 0x0001e2000c101924 */
[----:B------:R-:W-:-:S03]  /*9fd0*/  ISETP.GT.AND P4, PT, R0, 0x71, P2 ;  /* 0x000000710000780c */ /* 0x000fc60001784270 */
[----:B------:R-:W-:Y:S01]  /*9fe0*/  @P3 STG.E desc[UR36][R4.64+0x1c0], R13 ;  /* 0x0001c00d04003986 */ /* 0x000fe2000c101924 */
[C---:B------:R-:W-:Y:S02]  /*9ff0*/  ISETP.GT.AND P3, PT, R0.reuse, 0x78, P1 ;  /* 0x000000780000780c */ /* 0x040fe40000f64270 */
[C---:B------:R-:W-:Y:S01]  /*a000*/  ISETP.GT.AND P1, PT, R0.reuse, 0x79, P1 ;  /* 0x000000790000780c */ /* 0x040fe20000f24270 */
[----:B------:R-:W-:Y:S01]  /*a010*/  @P5 STG.E desc[UR36][R4.64+0x1c4], R81 ;  /* 0x0001c45104005986 */ /* 0x000fe2000c101924 */
[C---:B------:R-:W-:Y:S02]  /*a020*/  ISETP.GT.AND P5, PT, R0.reuse, 0x78, P2 ;  /* 0x000000780000780c */ /* 0x040fe400017a4270 */
[----:B------:R-:W-:Y:S01]  /*a030*/  ISETP.GT.AND P2, PT, R0, 0x79, P2 ;  /* 0x000000790000780c */ /* 0x000fe20001744270 */
[----:B0-----:R-:W-:Y:S02]  /*a040*/  @P0 IMAD.MOV.U32 R6, RZ, RZ, R14 ;  /* 0x000000ffff060224 */ /* 0x001fe400078e000e */
[----:B------:R-:W-:-:S05]  /*a050*/  @P0 IMAD.MOV.U32 R7, RZ, RZ, R15 ;  /* 0x000000ffff070224 */ /* 0x000fca00078e000f */
[----:B------:R0:W-:Y:S02]  /*a060*/  @P0 STG.E desc[UR36][R6.64+0x1c0], R3 ;  /* 0x0001c00306000986 */ /* 0x0001e4000c101924 */
[----:B0-----:R-:W-:Y:S02]  /*a070*/  @P4 IMAD.MOV.U32 R6, RZ, RZ, R14 ;  /* 0x000000ffff064224 */ /* 0x001fe400078e000e */
[----:B------:R-:W-:-:S05]  /*a080*/  @P4 IMAD.MOV.U32 R7, RZ, RZ, R15 ;  /* 0x000000ffff074224 */ /* 0x000fca00078e000f */
[----:B------:R-:W-:Y:S04]  /*a090*/  @P4 STG.E desc[UR36][R6.64+0x1c4], R83 ;  /* 0x0001c45306004986 */ /* 0x000fe8000c101924 */
[----:B------:R-:W-:Y:S04]  /*a0a0*/  @P3 STG.E desc[UR36][R4.64+0x1e0], R21 ;  /* 0x0001e01504003986 */ /* 0x000fe8000c101924 */
[----:B------:R0:W-:Y:S02]  /*a0b0*/  @P1 STG.E desc[UR36][R4.64+0x1e4], R85 ;  /* 0x0001e45504001986 */ /* 0x0001e4000c101924 */
[----:B0-----:R-:W-:-:S02]  /*a0c0*/  @P5 IMAD.MOV.U32 R4, RZ, RZ, R14 ;  /* 0x000000ffff045224 */ /* 0x001fc400078e000e */
[----:B------:R-:W-:-:S05]  /*a0d0*/  @P5 IMAD.MOV.U32 R5, RZ, RZ, R15 ;  /* 0x000000ffff055224 */ /* 0x000fca00078e000f */
[----:B------:R0:W-:Y:S04]  /*a0e0*/  @P5 STG.E desc[UR36][R4.64+0x1e0], R9 ;  /* 0x0001e00904005986 */ /* 0x0001e8000c101924 */
[----:B------:R0:W-:Y:S02]  /*a0f0*/  @P2 STG.E desc[UR36][R14.64+0x1e4], R87 ;  /* 0x0001e4570e002986 */ /* 0x0001e4000c101924 */
.L_x_280:
[----:B------:R-:W-:Y:S05]  /*a100*/  BSYNC B0 ;  /* 0x0000000000007941 */ /* 0x000fea0003800000 */
.L_x_28:
[----:B------:R-:W-:Y:S01]  /*a110*/  ULDC UR4, c[0x0][0xc] ;  /* 0x0000030000047ab9 */ /* 0x000fe20000000800 */
[----:B------:R-:W-:Y:S01]  /*a120*/  ULDC UR5, c[0x0][0x10] ;  /* 0x0000040000057ab9 */ /* 0x000fe20000000800 */
[----:B---3--:R-:W3:Y:S01]  /*a130*/  LDC R3, c[0x0][0x14] ;  /* 0x00000500ff037b82 */ /* 0x008ee20000000800 */
[----:B------:R-:W-:Y:S01]  /*a140*/  UIMAD.WIDE.U32 UR4, UR4, UR5, URZ ;  /* 0x00000005040472a5 */ /* 0x000fe2000f8e003f */
[----:B------:R-:W-:Y:S01]  /*a150*/  PRMT R0, RZ, 0x7610, R0 ;  /* 0x00007610ff007816 */ /* 0x000fe20000000000 */
[----:B------:R-:W-:Y:S02]  /*a160*/  IMAD.MOV.U32 R153, RZ, RZ, -0x1 ;  /* 0xffffffffff997424 */ /* 0x000fe400078e00ff */
[----:B------:R-:W-:Y:S02]  /*a170*/  IMAD.MOV.U32 R23, RZ, RZ, -0x1 ;  /* 0xffffffffff177424 */ /* 0x000fe400078e00ff */
[----:B---3--:R-:W-:-:S04]  /*a180*/  IMAD.WIDE.U32 R16, R3, UR4, R16 ;  /* 0x0000000403107c25 */ /* 0x008fc8000f8e0010 */
[----:B------:R-:W-:Y:S01]  /*a190*/  IMAD R3, R3, UR5, RZ ;  /* 0x0000000503037c24 */ /* 0x000fe2000f8e02ff */
[----:B------:R-:W-:Y:S02]  /*a1a0*/  ULDC.64 UR4, c[0x0][0x650] ;  /* 0x0001940000047ab9 */ /* 0x000fe40000000a00 */
[----:B------:R-:W-:Y:S01]  /*a1b0*/  ISETP.GE.U32.AND P0, PT, R16, UR4, PT ;  /* 0x0000000410007c0c */ /* 0x000fe2000bf06070 */
[----:B------:R-:W-:-:S05]  /*a1c0*/  IMAD.IADD R17, R17, 0x1, R3 ;  /* 0x0000000111117824 */ /* 0x000fca00078e0203 */
[----:B------:R-:W-:-:S13]  /*a1d0*/  ISETP.GE.U32.AND.EX P0, PT, R17, UR5, PT, P0 ;  /* 0x0000000511007c0c */ /* 0x000fda000bf06100 */
[----:B------:R-:W-:Y:S05]  /*a1e0*/  @P0 BRA `(.L_x_281) ;  /* 0x0000000400640947 */ /* 0x000fea0003800000 */
[----:B------:R-:W3:Y:S01]  /*a1f0*/  S2R R12, SR_CTAID.X ;  /* 0x00000000000c7919 */ /* 0x000ee20000002500 */
[----:B0-2---:R-:W0:Y:S01]  /*a200*/  LDC.64 R10, c[0x0][0x628] ;  /* 0x00018a00ff0a7b82 */ /* 0x005e220000000a00 */
[----:B------:R-:W-:Y:S01]  /*a210*/  ULDC UR4, c[0x0][0x150] ;  /* 0x0000540000047ab9 */ /* 0x000fe20000000800 */
[----:B------:R-:W-:Y:S01]  /*a220*/  IMAD.MOV.U32 R8, RZ, RZ, R16 ;  /* 0x000000ffff087224 */ /* 0x000fe200078e0010 */
[----:B------:R-:W2:Y:S01]  /*a230*/  S2R R24, SR_CTAID.Y ;  /* 0x0000000000187919 */ /* 0x000ea20000002600 */
[----:B------:R-:W-:-:S04]  /*a240*/  IMAD.MOV.U32 R9, RZ, RZ, R17 ;  /* 0x000000ffff097224 */ /* 0x000fc800078e0011 */
[----:B------:R-:W1:Y:S08]  /*a250*/  LDC R21, c[0x0][0x144] ;  /* 0x00005100ff157b82 */ /* 0x000e700000000800 */
[----:B------:R-:W1:Y:S08]  /*a260*/  LDC R0, c[0x0][0x630] ;  /* 0x00018c00ff007b82 */ /* 0x000e700000000800 */
[----:B------:R-:W1:Y:S01]  /*a270*/  LDC.64 R14, c[0x0][0x620] ;  /* 0x00018800ff0e7b82 */ /* 0x000e620000000a00 */
[----:B0-----:R-:W-:-:S04]  /*a280*/  ISETP.NE.U32.AND P0, PT, R10, RZ, PT ;  /* 0x000000ff0a00720c */ /* 0x001fc80003f05070 */
[----:B------:R-:W-:Y:S02]  /*a290*/  ISETP.NE.AND.EX P0, PT, R11, RZ, PT, P0 ;  /* 0x000000ff0b00720c */ /* 0x000fe40003f05300 */
[----:B---3--:R-:W-:-:S05]  /*a2a0*/  I2FP.F32.U32 R3, R12 ;  /* 0x0000000c00037245 */ /* 0x008fca0000201000 */
[----:B------:R-:W-:-:S04]  /*a2b0*/  FMUL R3, R3, UR4 ;  /* 0x0000000403037c20 */ /* 0x000fc80008400000 */
[----:B------:R0:W3:Y:S02]  /*a2c0*/  F2I.U32.TRUNC.NTZ R20, R3 ;  /* 0x0000000300147305 */ /* 0x0000e4000020f000 */
[----:B--2---:R-:W-:Y:S05]  /*a2d0*/  @!P0 BRA `(.L_x_282) ;  /* 0x0000000000288947 */ /* 0x004fea0003800000 */
[----:B0-----:R-:W0:Y:S02]  /*a2e0*/  LDC R3, c[0x0][0x634] ;  /* 0x00018d00ff037b82 */ /* 0x001e240000000800 */
        /* <DEDUP_REMOVED lines=9> */
.L_x_282:
[----:B------:R-:W2:Y:S01]  /*a380*/  LDC.64 R28, c[0x0][0x640] ;  /* 0x00019000ff1c7b82 */ /* 0x000ea20000000a00 */
[-CC-:B-1----:R-:W-:Y:S01]  /*a390*/  SHF.R.U64 R23, R8, R0.reuse, R9.reuse ;  /* 0x0000000008177219 */ /* 0x182fe20000001209 */
[----:B---3--:R-:W-:Y:S01]  /*a3a0*/  IMAD.MOV R20, RZ, RZ, -R20 ;  /* 0x000000ffff147224 */ /* 0x008fe200078e0a14 */
[----:B------:R-:W-:Y:S01]  /*a3b0*/  SHF.R.U32.HI R0, RZ, R0, R9 ;  /* 0x00000000ff007219 */ /* 0x000fe20000011609 */
[----:B------:R-:W-:Y:S01]  /*a3c0*/  ULDC UR4, c[0x0][0x154] ;  /* 0x0000550000047ab9 */ /* 0x000fe20000000800 */
[----:B0-----:R-:W-:Y:S01]  /*a3d0*/  IADD3 R3, P0, RZ, -R23, RZ ;  /* 0x80000017ff037210 */ /* 0x001fe20007f1e0ff */
[----:B------:R-:W-:Y:S02]  /*a3e0*/  IMAD R21, R21, R20, R12 ;  /* 0x0000001415157224 */ /* 0x000fe400078e020c */
[----:B------:R-:W0:Y:S01]  /*a3f0*/  LDC R6, c[0x0][0x618] ;  /* 0x00018600ff067b82 */ /* 0x000e220000000800 */
[----:B------:R-:W-:Y:S02]  /*a400*/  IMAD.MOV.U32 R7, RZ, RZ, 0x1 ;  /* 0x00000001ff077424 */ /* 0x000fe400078e00ff */
[----:B------:R-:W-:-:S04]  /*a410*/  IMAD.X R5, RZ, RZ, ~R0, P0 ;  /* 0x000000ffff057224 */ /* 0x000fc800000e0e00 */
[-C--:B------:R-:W-:Y:S01]  /*a420*/  IMAD R0, R5, R14.reuse, RZ ;  /* 0x0000000e05007224 */ /* 0x080fe200078e02ff */
[----:B------:R-:W1:Y:S01]  /*a430*/  LDC R8, c[0x0][0x608] ;  /* 0x00018200ff087b82 */ /* 0x000e620000000800 */
[----:B------:R-:W-:-:S04]  /*a440*/  IMAD.WIDE.U32 R4, R3, R14, R16 ;  /* 0x0000000e03047225 */ /* 0x000fc800078e0010 */
[----:B------:R-:W-:Y:S01]  /*a450*/  IMAD R3, R3, R15, R0 ;  /* 0x0000000f03037224 */ /* 0x000fe200078e0200 */
[----:B------:R-:W-:Y:S02]  /*a460*/  I2FP.F32.U32 R0, R24 ;  /* 0x0000001800007245 */ /* 0x000fe40000201000 */
[----:B------:R-:W3:Y:S01]  /*a470*/  LDC R26, c[0x0][0x658] ;  /* 0x00019600ff1a7b82 */ /* 0x000ee20000000800 */
[----:B------:R-:W-:Y:S01]  /*a480*/  IMAD.IADD R3, R5, 0x1, R3 ;  /* 0x0000000105037824 */ /* 0x000fe200078e0203 */
[----:B--2---:R-:W-:Y:S01]  /*a490*/  ISETP.NE.U32.AND P0, PT, R28, RZ, PT ;  /* 0x000000ff1c00720c */ /* 0x004fe20003f05070 */
[----:B------:R-:W-:Y:S01]  /*a4a0*/  FMUL R0, R0, UR4 ;  /* 0x0000000400007c20 */ /* 0x000fe20008400000 */
[----:B------:R-:W-:Y:S02]  /*a4b0*/  IMAD.MOV.U32 R5, RZ, RZ, -0x1 ;  /* 0xffffffffff057424 */ /* 0x000fe400078e00ff */
[----:B------:R-:W-:Y:S01]  /*a4c0*/  ISETP.NE.AND.EX P0, PT, R29, RZ, PT, P0 ;  /* 0x000000ff1d00720c */ /* 0x000fe20003f05300 */
[----:B------:R2:W2:Y:S01]  /*a4d0*/  F2I.U32.TRUNC.NTZ R13, R0 ;  /* 0x00000000000d7305 */ /* 0x0004a2000020f000 */
[----:B------:R-:W2:Y:S01]  /*a4e0*/  LDC R15, c[0x0][0x148] ;  /* 0x00005200ff0f7b82 */ /* 0x000ea20000000800 */
[----:B0-----:R-:W-:-:S02]  /*a4f0*/  SHF.R.U64 R12, R4, R6, R3 ;  /* 0x00000006040c7219 */ /* 0x001fc40000001203 */
[----:B------:R-:W-:-:S05]  /*a500*/  SHF.R.U32.HI R3, RZ, R6, R3 ;  /* 0x00000006ff037219 */ /* 0x000fca0000011603 */
[----:B------:R-:W0:Y:S01]  /*a510*/  LDC R20, c[0x0][0x600] ;  /* 0x00018000ff147b82 */ /* 0x000e220000000800 */
[-CC-:B-1----:R-:W-:Y:S02]  /*a520*/  SHF.R.U64 R10, R12, R8.reuse, R3.reuse ;  /* 0x000000080c0a7219 */ /* 0x182fe40000001203 */
[----:B------:R-:W-:-:S05]  /*a530*/  SHF.R.U32.HI R3, RZ, R8, R3 ;  /* 0x00000008ff037219 */ /* 0x000fca0000011603 */
[----:B------:R-:W1:Y:S01]  /*a540*/  LDC R27, c[0x0][0x648] ;  /* 0x00019200ff1b7b82 */ /* 0x000e620000000800 */
[-C--:B---3--:R-:W-:Y:S02]  /*a550*/  SHF.L.U32 R4, R5, R26.reuse, RZ ;  /* 0x0000001a05047219 */ /* 0x088fe400000006ff */
[--C-:B------:R-:W-:Y:S02]  /*a560*/  SHF.R.U64 R14, R10, R26, R3.reuse ;  /* 0x0000001a0a0e7219 */ /* 0x100fe40000001203 */
[----:B------:R-:W-:Y:S02]  /*a570*/  LOP3.LUT R25, RZ, R4, RZ, 0x33, !PT ;  /* 0x00000004ff197212 */ /* 0x000fe400078e33ff */
[-C--:B------:R-:W-:Y:S01]  /*a580*/  SHF.R.U32.HI R5, RZ, R26.reuse, R3 ;  /* 0x0000001aff057219 */ /* 0x080fe20000011603 */
[----:B------:R-:W3:Y:S01]  /*a590*/  LDC R30, c[0x0][0x638] ;  /* 0x00018e00ff1e7b82 */ /* 0x000ee20000000800 */
[----:B------:R-:W-:Y:S01]  /*a5a0*/  SHF.L.U32 R152, R7, R26, RZ ;  /* 0x0000001a07987219 */ /* 0x000fe200000006ff */
[----:B------:R-:W-:-:S06]  /*a5b0*/  IMAD.MOV.U32 R4, RZ, RZ, R14 ;  /* 0x000000ffff047224 */ /* 0x000fcc00078e000e */
[----:B------:R-:W0:Y:S01]  /*a5c0*/  LDC R31, c[0x0][0x610] ;  /* 0x00018400ff1f7b82 */ /* 0x000e220000000800 */
[----:B------:R-:W-:Y:S05]  /*a5d0*/  @!P0 BRA `(.L_x_283) ;  /* 0x0000000000288947 */ /* 0x000fea0003800000 */
[----:B------:R-:W4:Y:S02]  /*a5e0*/  LDC R3, c[0x0][0x64c] ;  /* 0x00019300ff037b82 */ /* 0x000f240000000800 */
[----:B----4-:R-:W-:-:S05]  /*a5f0*/  IADD3 R3, P0, R14, R3, RZ ;  /* 0x000000030e037210 */ /* 0x010fca0007f1e0ff */
        /* <DEDUP_REMOVED lines=8> */
.L_x_283:
[----:B------:R-:W-:Y:S01]  /*a680*/  ISETP.NE.AND P0, PT, R2, 0x1, PT ;  /* 0x000000010200780c */ /* 0x000fe20003f05270 */
[----:B0-----:R-:W-:Y:S01]  /*a690*/  VIADD R7, R20, 0xffffffff ;  /* 0xffffffff14077836 */ /* 0x001fe20000000000 */
[----:B-12---:R-:W-:Y:S01]  /*a6a0*/  SHF.R.U64 R0, R4, R27, R5 ;  /* 0x0000001b04007219 */ /* 0x006fe20000001205 */
[----:B------:R-:W-:Y:S01]  /*a6b0*/  IMAD.MOV R13, RZ, RZ, -R13 ;  /* 0x000000ffff0d7224 */ /* 0x000fe200078e0a0d */
[----:B------:R-:W-:Y:S01]  /*a6c0*/  LOP3.LUT R5, R10, R25, RZ, 0xc0, !PT ;  /* 0x000000190a057212 */ /* 0x000fe200078ec0ff */
[----:B------:R-:W-:Y:S02]  /*a6d0*/  IMAD.MOV.U32 R4, RZ, RZ, 0x1 ;  /* 0x00000001ff047424 */ /* 0x000fe400078e00ff */
[----:B------:R-:W-:Y:S02]  /*a6e0*/  IMAD.MOV R3, RZ, RZ, -R0 ;  /* 0x000000ffff037224 */ /* 0x000fe400078e0a00 */
[----:B------:R-:W-:Y:S01]  /*a6f0*/  IMAD R152, R152, R0, R5 ;  /* 0x0000000098987224 */ /* 0x000fe200078e0205 */
[----:B------:R-:W-:Y:S01]  /*a700*/  LOP3.LUT R5, R12, R7, RZ, 0xc0, !PT ;  /* 0x000000070c057212 */ /* 0x000fe200078ec0ff */
[----:B---3--:R-:W-:-:S02]  /*a710*/  IMAD R0, R3, R30, R14 ;  /* 0x0000001e03007224 */ /* 0x008fc400078e020e */
[----:B------:R-:W-:Y:S02]  /*a720*/  @P0 IMAD R21, R15, R13, R24 ;  /* 0x0000000d0f150224 */ /* 0x000fe400078e0218 */
[----:B------:R-:W-:Y:S01]  /*a730*/  IMAD R3, R0, R20, R5 ;  /* 0x0000001400037224 */ /* 0x000fe200078e0205 */
[----:B------:R-:W-:Y:S01]  /*a740*/  PRMT R0, R4, 0x7610, R0 ;  /* 0x0000761004007816 */ /* 0x000fe20000000000 */
[----:B------:R-:W-:-:S05]  /*a750*/  IMAD R152, R152, R31, R21 ;  /* 0x0000001f98987224 */ /* 0x000fca00078e0215 */
[----:B------:R-:W-:Y:S02]  /*a760*/  SEL R153, R3, R152, !P0 ;  /* 0x0000009803997207 */ /* 0x000fe40004000000 */
[----:B------:R-:W-:-:S07]  /*a770*/  SEL R152, R152, R3, !P0 ;  /* 0x0000000398987207 */ /* 0x000fce0004000000 */
.L_x_281:
[----:B------:R-:W-:-:S13]  /*a780*/  LOP3.LUT P0, RZ, R0, 0xff, RZ, 0xc0, !PT ;  /* 0x000000ff00ff7812 */ /* 0x000fda000780c0ff */
[----:B------:R-:W-:Y:S05]  /*a790*/  @P0 BRA `(.L_x_284) ;  /* 0xffffff6400e40947 */ /* 0x000fea000383ffff */
[----:B------:R-:W-:Y:S05]  /*a7a0*/  EXIT ;  /* 0x000000000000794d */ /* 0x000fea0003800000 */
.L_x_3:
[----:B0-----:R-:W-:Y:S01]  /*a7b0*/  ULDC.64 UR4, c[0x0][0x650] ;  /* 0x0001940000047ab9 */ /* 0x001fe20000000a00 */
        /* <DEDUP_REMOVED lines=25> */
.L_x_286:
[--C-:B------:R-:W-:Y:S01]  /*a950*/  SHF.R.U64 R12, R10, R14, R11.reuse ;  /* 0x0000000e0a0c7219 */ /* 0x100fe2000000120b */
[----:B------:R-:W0:Y:S01]  /*a960*/  LDC R22, c[0x0][0x618] ;  /* 0x00018600ff167b82 */ /* 0x000e220000000800 */
[----:B------:R-:W-:Y:S01]  /*a970*/  I2FP.F32.U32 R6, R4 ;  /* 0x0000000400067245 */ /* 0x000fe20000201000 */
[----:B------:R-:W-:Y:S01]  /*a980*/  ULDC UR4, c[0x0][0x150] ;  /* 0x0000540000047ab9 */ /* 0x000fe20000000800 */
[----:B------:R-:W-:Y:S02]  /*a990*/  SHF.R.U32.HI R5, RZ, R14, R11 ;  /* 0x0000000eff057219 */ /* 0x000fe4000001160b */
[----:B------:R-:W-:Y:S01]  /*a9a0*/  IADD3 R9, P0, RZ, -R12, RZ ;  /* 0x8000000cff097210 */ /* 0x000fe20007f1e0ff */
[----:B------:R-:W-:Y:S01]  /*a9b0*/  FMUL R11, R6, UR4 ;  /* 0x00000004060b7c20 */ /* 0x000fe20008400000 */
[----:B------:R-:W-:Y:S01]  /*a9c0*/  ULDC UR4, c[0x0][0x154] ;  /* 0x0000550000047ab9 */ /* 0x000fe20000000800 */
[----:B------:R-:W1:Y:S02]  /*a9d0*/  LDC.64 R24, c[0x0][0x640] ;  /* 0x00019000ff187b82 */ /* 0x000e640000000a00 */
[----:B------:R-:W-:-:S02]  /*a9e0*/  IMAD.X R5, RZ, RZ, ~R5, P0 ;  /* 0x000000ffff057224 */ /* 0x000fc400000e0e05 */
[----:B------:R-:W2:Y:S01]  /*a9f0*/  F2I.U32.TRUNC.NTZ R11, R11 ;  /* 0x0000000b000b7305 */ /* 0x000ea2000020f000 */
[----:B------:R-:W-:-:S03]  /*aa00*/  IMAD.WIDE.U32 R6, R9, R20, R16 ;  /* 0x0000001409067225 */ /* 0x000fc600078e0010 */
[----:B------:R-:W3:Y:S01]  /*aa10*/  LDC R13, c[0x0][0x144] ;  /* 0x00005100ff0d7b82 */ /* 0x000ee20000000800 */
[----:B------:R-:W-:-:S04]  /*aa20*/  IMAD R8, R5, R20, RZ ;  /* 0x0000001405087224 */ /* 0x000fc800078e02ff */
[----:B------:R-:W-:Y:S02]  /*aa30*/  IMAD R5, R9, R21, R8 ;  /* 0x0000001509057224 */ /* 0x000fe400078e0208 */
[----:B------:R-:W-:Y:S01]  /*aa40*/  IMAD.MOV.U32 R8, RZ, RZ, -0x1 ;  /* 0xffffffffff087424 */ /* 0x000fe200078e00ff */
[----:B------:R-:W4:Y:S01]  /*aa50*/  LDC R14, c[0x0][0x608] ;  /* 0x00018200ff0e7b82 */ /* 0x000f220000000800 */
[----:B------:R-:W-:Y:S01]  /*aa60*/  IMAD.IADD R5, R7, 0x1, R5 ;  /* 0x0000000107057824 */ /* 0x000fe200078e0205 */
[----:B------:R-:W-:-:S04]  /*aa70*/  I2FP.F32.U32 R7, R3 ;  /* 0x0000000300077245 */ /* 0x000fc80000201000 */
[-C--:B0-----:R-:W-:Y:S01]  /*aa80*/  SHF.R.U64 R10, R6, R22.reuse, R5 ;  /* 0x00000016060a7219 */ /* 0x081fe20000001205 */
[----:B--2---:R-:W-:Y:S01]  /*aa90*/  IMAD.MOV R6, RZ, RZ, -R11 ;  /* 0x000000ffff067224 */ /* 0x004fe200078e0a0b */
[----:B------:R-:W0:Y:S01]  /*aaa0*/  LDC R9, c[0x0][0x658] ;  /* 0x00019600ff097b82 */ /* 0x000e220000000800 */
[----:B-1----:R-:W-:Y:S01]  /*aab0*/  ISETP.NE.U32.AND P0, PT, R24, RZ, PT ;  /* 0x000000ff1800720c */ /* 0x002fe20003f05070 */
[----:B------:R-:W-:Y:S01]  /*aac0*/  FMUL R7, R7, UR4 ;  /* 0x0000000407077c20 */ /* 0x000fe20008400000 */
[----:B------:R-:W-:Y:S02]  /*aad0*/  SHF.R.U32.HI R5, RZ, R22, R5 ;  /* 0x00000016ff057219 */ /* 0x000fe40000011605 */
[----:B------:R-:W-:-:S03]  /*aae0*/  ISETP.NE.AND.EX P0, PT, R25, RZ, PT, P0 ;  /* 0x000000ff1900720c */ /* 0x000fc60003f05300 */
[----:B------:R-:W1:Y:S01]  /*aaf0*/  LDC R20, c[0x0][0x148] ;  /* 0x00005200ff147b82 */ /* 0x000e620000000800 */
[----:B---3--:R-:W-:Y:S02]  /*ab00*/  IMAD R23, R13, R6, R4 ;  /* 0x000000060d177224 */ /* 0x008fe400078e0204 */
[----:B------:R-:W-:-:S05]  /*ab10*/  IMAD.MOV.U32 R6, RZ, RZ, 0x1 ;  /* 0x00000001ff067424 */ /* 0x000fca00078e00ff */
[----:B------:R-:W2:Y:S01]  /*ab20*/  LDC R21, c[0x0][0x600] ;  /* 0x00018000ff157b82 */ /* 0x000ea20000000800 */
[-CC-:B----4-:R-:W-:Y:S02]  /*ab30*/  SHF.R.U64 R13, R10, R14.reuse, R5.reuse ;  /* 0x0000000e0a0d7219 */ /* 0x190fe40000001205 */
[----:B------:R-:W-:Y:S02]  /*ab40*/  SHF.R.U32.HI R4, RZ, R14, R5 ;  /* 0x0000000eff047219 */ /* 0x000fe40000011605 */
[----:B------:R3:W4:Y:S03]  /*ab50*/  F2I.U32.TRUNC.NTZ R14, R7 ;  /* 0x00000007000e7305 */ /* 0x000726000020f000 */
[----:B------:R-:W1:Y:S01]  /*ab60*/  LDC R26, c[0x0][0x648] ;  /* 0x00019200ff1a7b82 */ /* 0x000e620000000800 */
[-C--:B0-----:R-:W-:Y:S02]  /*ab70*/  SHF.R.U64 R15, R13, R9.reuse, R4 ;  /* 0x000000090d0f7219 */ /* 0x081fe40000001204 */
[----:B------:R-:W-:-:S02]  /*ab80*/  SHF.L.U32 R8, R8, R9, RZ ;  /* 0x0000000908087219 */ /* 0x000fc400000006ff */
[-C--:B------:R-:W-:Y:S01]  /*ab90*/  SHF.R.U32.HI R5, RZ, R9.reuse, R4 ;  /* 0x00000009ff057219 */ /* 0x080fe20000011604 */
[----:B------:R-:W-:Y:S01]  /*aba0*/  IMAD.MOV.U32 R4, RZ, RZ, R15 ;  /* 0x000000ffff047224 */ /* 0x000fe200078e000f */
[----:B------:R-:W-:Y:S01]  /*abb0*/  SHF.L.U32 R22, R6, R9, RZ ;  /* 0x0000000906167219 */ /* 0x000fe200000006ff */
[----:B------:R-:W0:Y:S01]  /*abc0*/  LDC R27, c[0x0][0x638] ;  /* 0x00018e00ff1b7b82 */ /* 0x000e220000000800 */
[----:B------:R-:W-:-:S07]  /*abd0*/  LOP3.LUT R28, RZ, R8, RZ, 0x33, !PT ;  /* 0x00000008ff1c7212 */ /* 0x000fce00078e33ff */
        /* <DEDUP_REMOVED lines=12> */
.L_x_287:
[----:B------:R-:W-:Y:S01]  /*aca0*/  ISETP.NE.AND P0, PT, R2, 0x1, PT ;  /* 0x000000010200780c */ /* 0x000fe20003f05270 */
[----:B--2---:R-:W-:Y:S01]  /*acb0*/  VIADD R7, R21, 0xffffffff ;  /* 0xffffffff15077836 */ /* 0x004fe20000000000 */
[----:B-1----:R-:W-:Y:S01]  /*acc0*/  SHF.R.U64 R5, R4, R26, R5 ;  /* 0x0000001a04057219 */ /* 0x002fe20000001205 */
[----:B------:R-:W-:Y:S01]  /*acd0*/  IMAD.MOV R14, RZ, RZ, -R14 ;  /* 0x000000ffff0e7224 */ /* 0x000fe200078e0a0e */
[----:B------:R-:W-:Y:S01]  /*ace0*/  LOP3.LUT R4, R13, R28, RZ, 0xc0, !PT ;  /* 0x0000001c0d047212 */ /* 0x000fe200078ec0ff */
[----:B------:R-:W-:Y:S01]  /*acf0*/  IMAD.MOV.U32 R8, RZ, RZ, R12 ;  /* 0x000000ffff087224 */ /* 0x000fe200078e000c */
[----:B------:R-:W-:Y:S01]  /*ad00*/  LOP3.LUT R10, R10, R7, RZ, 0xc0, !PT ;  /* 0x000000070a0a7212 */ /* 0x000fe200078ec0ff */
[----:B------:R-:W-:Y:S02]  /*ad10*/  IMAD.MOV R6, RZ, RZ, -R5 ;  /* 0x000000ffff067224 */ /* 0x000fe400078e0a05 */
[----:B------:R-:W-:-:S04]  /*ad20*/  IMAD R4, R22, R5, R4 ;  /* 0x0000000516047224 */ /* 0x000fc800078e0204 */
[----:B------:R-:W-:Y:S02]  /*ad30*/  @P0 IMAD R23, R20, R14, R3 ;  /* 0x0000000e14170224 */ /* 0x000fe400078e0203 */
[----:B0-----:R-:W-:Y:S02]  /*ad40*/  IMAD R3, R6, R27, R15 ;  /* 0x0000001b06037224 */ /* 0x001fe400078e020f */
[----:B------:R-:W-:Y:S02]  /*ad50*/  IMAD R7, R4, R29, R23 ;  /* 0x0000001d04077224 */ /* 0x000fe400078e0217 */
[----:B------:R-:W-:Y:S02]  /*ad60*/  IMAD R4, R3, R21, R10 ;  /* 0x0000001503047224 */ /* 0x000fe400078e020a */
[----:B------:R-:W-:-:S03]  /*ad70*/  IMAD.MOV.U32 R6, RZ, RZ, 0x1 ;  /* 0x00000001ff067424 */ /* 0x000fc600078e00ff */
[----:B------:R-:W-:Y:S02]  /*ad80*/  SEL R9, R4, R7, !P0 ;  /* 0x0000000704097207 */ /* 0x000fe40004000000 */
[----:B------:R-:W-:-:S07]  /*ad90*/  SEL R7, R7, R4, !P0 ;  /* 0x0000000407077207 */ /* 0x000fce0004000000 */
.L_x_285:
[----:B------:R-:W-:-:S08]  /*ada0*/  NOP ;  /* 0x0000000000007918 */ /* 0x000fd00000000000 */
[----:B------:R-:W0:-:S00]  /*adb0*/  USETMAXREG.DEALLOC.CTAPOOL 0x28 ;  /* 0x00000028000079c8 */ /* 0x000e0000080e0500 */
[----:B0-----:R-:W-:-:S13]  /*adc0*/  ISETP.NE.AND P0, PT, R0, RZ, PT ;  /* 0x000000ff0000720c */ /* 0x001fda0003f05270 */
[----:B------:R-:W-:Y:S05]  /*add0*/  @P0 EXIT ;  /* 0x000000000000094d */ /* 0x000fea0003800000 */
[----:B------:R-:W-:Y:S01]  /*ade0*/  LOP3.LUT P0, RZ, R6, 0xff, RZ, 0xc0, !PT ;  /* 0x000000ff06ff7812 */ /* 0x000fe2000780c0ff */
[----:B------:R-:W-:Y:S02]  /*adf0*/  IMAD.MOV.U32 R3, RZ, RZ, 0x1 ;  /* 0x00000001ff037424 */ /* 0x000fe400078e00ff */
[----:B------:R-:W-:-:S10]  /*ae00*/  IMAD.MOV.U32 R0, RZ, RZ, RZ ;  /* 0x000000ffff007224 */ /* 0x000fd400078e00ff */
[----:B------:R-:W-:Y:S05]  /*ae10*/  @!P0 BRA `(.L_x_288) ;  /* 0x0000000c00348947 */ /* 0x000fea0003800000 */
[----:B------:R-:W0:Y:S01]  /*ae20*/  LDC R0, c[0x0][0x28c] ;  /* 0x0000a300ff007b82 */ /* 0x000e220000000800 */
[----:B------:R-:W-:Y:S01]  /*ae30*/  ULDC UR5, c[0x0][0x600] ;  /* 0x0001800000057ab9 */ /* 0x000fe20000000800 */
[----:B------:R-:W-:Y:S01]  /*ae40*/  ULDC UR4, c[0x0][0xc] ;  /* 0x0000030000047ab9 */ /* 0x000fe20000000800 */
[----:B------:R-:W-:Y:S01]  /*ae50*/  UIADD3 UR16, UR5, -0x1, URZ ;  /* 0xffffffff05107890 */ /* 0x000fe2000fffe03f */
[C---:B------:R-:W-:Y:S01]  /*ae60*/  LOP3.LUT P2, RZ, R18.reuse, 0x7f, RZ, 0xc0, !PT ;  /* 0x0000007f12ff7812 */ /* 0x040fe2000784c0ff */
[----:B------:R-:W-:Y:S01]  /*ae70*/  ULDC UR6, c[0x0][0x658] ;  /* 0x0001960000067ab9 */ /* 0x000fe20000000800 */
[----:B------:R-:W-:Y:S01]  /*ae80*/  ULDC UR5, c[0x0][0x10] ;  /* 0x0000040000057ab9 */ /* 0x000fe20000000800 */
[----:B------:R-:W-:Y:S01]  /*ae90*/  UMOV UR7, 0xffffffff ;  /* 0xffffffff00077882 */ /* 0x000fe20000000000 */
[----:B------:R-:W-:Y:S01]  /*aea0*/  UMOV UR8, 0x1 ;  /* 0x0000000100087882 */ /* 0x000fe20000000000 */
[----:B------:R-:W-:Y:S01]  /*aeb0*/  UIMAD.WIDE.U32 UR4, UR4, UR5, URZ ;  /* 0x00000005040472a5 */ /* 0x000fe2000f8e003f */
[----:B------:R-:W-:Y:S01]  /*aec0*/  LOP3.LUT P0, RZ, R18, 0x1f, RZ, 0xc0, !PT ;  /* 0x0000001f12ff7812 */ /* 0x000fe2000780c0ff */
[----:B------:R-:W-:Y:S01]  /*aed0*/  USHF.L.U32 UR7, UR7, UR6, URZ ;  /* 0x0000000607077299 */ /* 0x000fe2000800063f */
[----:B------:R-:W-:Y:S01]  /*aee0*/  BSSY B0, `(.L_x_288) ;  /* 0x00000c0000007945 */ /* 0x000fe20003800000 */
[----:B------:R-:W-:Y:S01]  /*aef0*/  USHF.L.U32 UR18, UR8, UR6, URZ ;  /* 0x0000000608127299 */ /* 0x000fe2000800063f */
[----:B------:R-:W-:Y:S01]  /*af00*/  IMAD.MOV.U32 R11, RZ, RZ, 0x1 ;  /* 0x00000001ff0b7424 */ /* 0x000fe200078e00ff */
[----:B------:R-:W-:Y:S01]  /*af10*/  LOP3.LUT R18, R19, 0x2, RZ, 0xfc, !PT ;  /* 0x0000000213127812 */ /* 0x000fe200078efcff */
[----:B------:R-:W-:Y:S01]  /*af20*/  ULDC UR6, c[0x0][0x14] ;  /* 0x0000050000067ab9 */ /* 0x000fe20000000800 */
[----:B------:R-:W-:Y:S01]  /*af30*/  PLOP3.LUT P0, PT, P0, P2, PT, 0x8a, 0x0 ;  /* 0x000000000000781c */ /* 0x000fe20000705172 */
[----:B------:R-:W-:-:S02]  /*af40*/  UIMAD.WIDE.U32 UR20, UR4, UR6, URZ ;  /* 0x00000006041472a5 */ /* 0x000fc4000f8e003f */
[----:B------:R-:W-:Y:S02]  /*af50*/  UIMAD UR13, UR5, UR6, URZ ;  /* 0x00000006050d72a4 */ /* 0x000fe4000f8e023f */
[----:B------:R-:W-:Y:S01]  /*af60*/  ULOP3.LUT UR17, URZ, UR7, URZ, 0x33, !UPT ;  /* 0x000000073f117292 */ /* 0x000fe2000f8e333f */
[----:B0-----:R-:W-:Y:S01]  /*af70*/  VIADD R0, R0, 0x1f ;  /* 0x0000001f00007836 */ /* 0x001fe20000000000 */
[----:B------:R-:W-:Y:S01]  /*af80*/  UIADD3 UR13, UR21, UR13, URZ ;  /* 0x0000000d150d7290 */ /* 0x000fe2000fffe03f */
[----:B------:R-:W-:-:S03]  /*af90*/  ULDC.64 UR22, c[0x0][0x198] ;  /* 0x0000660000167ab9 */ /* 0x000fc60000000a00 */
[----:B------:R-:W-:-:S04]  /*afa0*/  SHF.R.S32.HI R3, RZ, 0x1f, R0 ;  /* 0x0000001fff037819 */ /* 0x000fc80000011400 */
[----:B------:R-:W-:Y:S01]  /*afb0*/  LEA.HI R3, R3, R0, RZ, 0x5 ;  /* 0x0000000003037211 */ /* 0x000fe200078f28ff */
[----:B------:R-:W-:-:S03]  /*afc0*/  IMAD.MOV.U32 R0, RZ, RZ, RZ ;  /* 0x000000ffff007224 */ /* 0x000fc600078e00ff */
[----:B------:R-:W-:Y:S01]  /*afd0*/  SHF.R.S32.HI R13, RZ, 0x5, R3 ;  /* 0x00000005ff0d7819 */ /* 0x000fe20000011403 */
[----:B------:R-:W-:-:S04]  /*afe0*/  IMAD.MOV.U32 R3, RZ, RZ, 0x1 ;  /* 0x00000001ff037424 */ /* 0x000fc800078e00ff */
[----:B------:R-:W-:-:S07]  /*aff0*/  VIADD R10, R13, 0x1 ;  /* 0x000000010d0a7836 */ /* 0x000fce0000000000 */
.L_x_300:
[----:B------:R-:W-:-:S03]  /*b000*/  UMOV UR4, 0xffffffff ;  /* 0xffffffff00047882 */ /* 0x000fc60000000000 */
[----:B------:R-:W-:Y:S05]  /*b010*/  BRA.DIV UR4, `(.L_x_289) ;  /* 0x0000000e04a07947 */ /* 0x000fea000b800000 */
[----:B------:R-:W-:-:S13]  /*b020*/  ELECT P6, URZ, PT ;  /* 0x00000000003f782f */ /* 0x000fda00038c0000 */
.L_x_311:
[----:B------:R-:W0:Y:S01]  /*b030*/  LDC R4, c[0x0][0x28c] ;  /* 0x0000a300ff047b82 */ /* 0x000e220000000800 */
[----:B------:R-:W-:Y:S01]  /*b040*/  BSSY B1, `(.L_x_290) ;  /* 0x0000037000017945 */ /* 0x000fe20003800000 */
[----:B0-----:R-:W-:-:S13]  /*b050*/  ISETP.LT.OR P6, PT, R4, 0x1, !P6 ;  /* 0x000000010400780c */ /* 0x001fda00077c1670 */
[----:B------:R-:W-:Y:S05]  /*b060*/  @P6 BRA `(.L_x_291) ;  /* 0x0000000000d06947 */ /* 0x000fea0003800000 */
[----:B------:R-:W-:Y:S02]  /*b070*/  IMAD.SHL.U32 R14, R9, 0x80, RZ ;  /* 0x00000080090e7824 */ /* 0x000fe400078e00ff */
[----:B------:R-:W-:Y:S02]  /*b080*/  IMAD.SHL.U32 R15, R7, 0x100, RZ ;  /* 0x00000100070f7824 */ /* 0x000fe400078e00ff */
[----:B------:R-:W-:Y:S02]  /*b090*/  IMAD.MOV.U32 R20, RZ, RZ, RZ ;  /* 0x000000ffff147224 */ /* 0x000fe400078e00ff */
[----:B------:R-:W-:Y:S02]  /*b0a0*/  IMAD.MOV.U32 R4, RZ, RZ, R10 ;  /* 0x000000ffff047224 */ /* 0x000fe400078e000a */
[----:B------:R-:W-:Y:S02]  /*b0b0*/  IMAD.MOV.U32 R5, RZ, RZ, R3 ;  /* 0x000000ffff057224 */ /* 0x000fe400078e0003 */
[----:B------:R-:W-:-:S07]  /*b0c0*/  IMAD.MOV.U32 R6, RZ, RZ, R0 ;  /* 0x000000ffff067224 */ /* 0x000fce00078e0000 */
.L_x_295:
[----:B------:R-:W0:Y:S01]  /*b0d0*/  S2R R12, SR_CgaCtaId ;  /* 0x00000000000c7919 */ /* 0x000e220000008800 */
[----:B------:R-:W-:Y:S01]  /*b0e0*/  MOV R7, 0x400 ;  /* 0x0000040000077802 */ /* 0x000fe20000000f00 */
[----:B------:R-:W1:Y:S03]  /*b0f0*/  @!P2 LDC R9, c[0x0][0x500] ;  /* 0x00014000ff09ab82 */ /* 0x000e660000000800 */
[----:B0-----:R-:W-:Y:S02]  /*b100*/  LEA R21, R12, R7, 0x18 ;  /* 0x000000070c157211 */ /* 0x001fe400078ec0ff */
[----:B------:R-:W-:-:S03]  /*b110*/  SHF.L.U32 R7, R5, 0x1f, RZ ;  /* 0x0000001f05077819 */ /* 0x000fc600000006ff */
[----:B------:R-:W-:-:S04]  /*b120*/  IMAD R12, R6, 0x8, R21 ;  /* 0x00000008060c7824 */ /* 0x000fc800078e0215 */
[----:B------:R-:W0:Y:S02]  /*b130*/  SYNCS.PHASECHK.TRANS64.TRYWAIT P1, [R12+URZ+0x20], R7 ;  /* 0x000020070c0075a7 */ /* 0x000e24000802017f */
[----:B01----:R-:W-:Y:S05]  /*b140*/  @!P1 BRA `(.L_x_292) ;  /* 0x0000000c00749947 */ /* 0x003fea0003800000 */
.L_x_312:
[----:B0-----:R-:W-:Y:S01]  /*b150*/  PRMT R7, R18, 0x9910, RZ ;  /* 0x0000991012077816 */ /* 0x001fe200000000ff */
[----:B------:R0:W-:Y:S03]  /*b160*/  @!P2 SYNCS.ARRIVE.TRANS64 RZ, [R12+URZ], R9 ;  /* 0x000000090cffa9a7 */ /* 0x0001e6000800003f */
[----:B------:R-:W-:-:S13]  /*b170*/  ISETP.NE.AND P1, PT, R7, 0x2, PT ;  /* 0x000000020700780c */ /* 0x000fda0003f25270 */
[----:B0-----:R-:W-:Y:S05]  /*b180*/  @P1 BRA `(.L_x_293) ;  /* 0x0000000000041947 */ /* 0x001fea0003800000 */
[----:B------:R-:W-:Y:S01]  /*b190*/  BPT.TRAP 0x1 ;  /* 0x000000040000795c */ /* 0x000fe20000300000 */
.L_x_293:
[----:B------:R-:W-:Y:S05]  /*b1a0*/  @P0 BRA `(.L_x_294) ;  /* 0x0000000000040947 */ /* 0x000fea0003800000 */
[----:B------:R-:W-:Y:S01]  /*b1b0*/  BPT.TRAP 0x1 ;  /* 0x000000040000795c */ /* 0x000fe20000300000 */
.L_x_294:
[--C-:B------:R-:W-:Y:S01]  /*b1c0*/  IMAD R7, R6, 0x8000, R21.reuse ;  /* 0x0000800006077824 */ /* 0x100fe200078e0215 */
[----:B------:R-:W-:Y:S01]  /*b1d0*/  R2UR UR9, R12 ;  /* 0x000000000c0972ca */ /* 0x000fe200000e0000 */
[----:B------:R-:W-:Y:S01]  /*b1e0*/  IMAD R21, R6, 0x4000, R21 ;  /* 0x0000400006157824 */ /* 0x000fe200078e0215 */
[----:B------:R-:W-:Y:S01]  /*b1f0*/  UIADD3 UR4, UP0, UR22, 0xf0, URZ ;  /* 0x000000f016047890 */ /* 0x000fe2000ff1e03f */
[----:B------:R-:W-:Y:S01]  /*b200*/  VIADD R4, R4, 0xffffffff ;  /* 0xffffffff04047836 */ /* 0x000fe20000000000 */
[----:B------:R-:W-:Y:S01]  /*b210*/  R2UR UR5, R7 ;  /* 0x00000000070572ca */ /* 0x000fe200000e0000 */
[----:B------:R-:W-:Y:S01]  /*b220*/  UIADD3 UR24, UP1, UR22, 0x1f0, URZ ;  /* 0x000001f016187890 */ /* 0x000fe2000ff3e03f */
[----:B------:R-:W-:Y:S01]  /*b230*/  R2UR UR8, R21 ;  /* 0x00000000150872ca */ /* 0x000fe200000e0000 */
[----:B------:R-:W-:Y:S01]  /*b240*/  VIADD R6, R6, 0x1 ;  /* 0x0000000106067836 */ /* 0x000fe20000000000 */
[----:B------:R-:W-:Y:S01]  /*b250*/  R2UR UR11, R15 ;  /* 0x000000000f0b72ca */ /* 0x000fe200000e0000 */
[----:B------:R-:W-:Y:S01]  /*b260*/  UIADD3.X UR25, URZ, UR23, URZ, UP1, !UPT ;  /* 0x000000173f197290 */ /* 0x000fe20008ffe43f */
[----:B------:R-:W-:Y:S01]  /*b270*/  R2UR UR10, R20 ;  /* 0x00000000140a72ca */ /* 0x000fe200000e0000 */
[----:B------:R-:W-:Y:S01]  /*b280*/  UMOV UR6, 0x0 ;  /* 0x0000000000067882 */ /* 0x000fe20000000000 */
[----:B------:R-:W-:Y:S01]  /*b290*/  R2UR UR12, R8 ;  /* 0x00000000080c72ca */ /* 0x000fe200000e0000 */
[----:B------:R-:W-:Y:S01]  /*b2a0*/  UMOV UR7, 0x10000000 ;  /* 0x1000000000077882 */ /* 0x000fe20000000000 */
[----:B------:R-:W-:Y:S01]  /*b2b0*/  R2UR UR19, R14 ;  /* 0x000000000e1372ca */ /* 0x000fe200000e0000 */
[----:B------:R-:W-:Y:S01]  /*b2c0*/  VIADD R20, R20, 0x20 ;  /* 0x0000002014147836 */ /* 0x000fe20000000000 */
[----:B------:R-:W-:Y:S01]  /*b2d0*/  ISETP.GT.AND P3, PT, R4, 0x1, PT ;  /* 0x000000010400780c */ /* 0x000fe20003f64270 */
[----:B------:R-:W-:Y:S01]  /*b2e0*/  UIADD3 UR14, UR5, 0x100, URZ ;  /* 0x00000100050e7890 */ /* 0x000fe2000fffe03f */
[----:B------:R-:W-:Y:S01]  /*b2f0*/  ISETP.NE.AND P1, PT, R6, 0x4, PT ;  /* 0x000000040600780c */ /* 0x000fe20003f25270 */
[----:B------:R-:W-:-:S02]  /*b300*/  UIADD3.X UR5, URZ, UR23, URZ, UP0, !UPT ;  /* 0x000000173f057290 */ /* 0x000fc400087fe43f */
[----:B------:R-:W-:Y:S01]  /*b310*/  UIADD3 UR15, UR8, 0x20100, URZ ;  /* 0x00020100080f7890 */ /* 0x000fe2000fffe03f */
[----:B------:R-:W-:Y:S02]  /*b320*/  SEL R12, RZ, 0x1, P1 ;  /* 0x00000001ff0c7807 */ /* 0x000fe40000800000 */
[----:B------:R-:W-:Y:S01]  /*b330*/  UMOV UR8, UR14 ;  /* 0x0000000e00087c82 */ /* 0x000fe20008000000 */
[----:B------:R-:W-:Y:S02]  /*b340*/  SEL R6, R6, RZ, P1 ;  /* 0x000000ff06067207 */ /* 0x000fe40000800000 */
[----:B------:R-:W-:Y:S01]  /*b350*/  LOP3.LUT R5, R5, R12, RZ, 0x3c, !PT ;  /* 0x0000000c05057212 */ /* 0x000fe200078e3cff */
[----:B------:R0:W-:Y:S02]  /*b360*/  UTMALDG.3D [UR8], [UR4], desc[UR6] ;  /* 0x00000608040075b4 */ /* 0x0001e40008011000 */
[----:B0-----:R-:W-:Y:S01]  /*b370*/  UMOV UR8, UR15 ;  /* 0x0000000f00087c82 */ /* 0x001fe20008000000 */
[----:B------:R-:W-:-:S02]  /*b380*/  UMOV UR11, UR19 ;  /* 0x00000013000b7c82 */ /* 0x000fc40008000000 */
[----:B------:R0:W-:Y:S02]  /*b390*/  UTMALDG.3D [UR8], [UR24], desc[UR6] ;  /* 0x00000608180075b4 */ /* 0x0001e40008011000 */
[----:B0-----:R-:W-:Y:S05]  /*b3a0*/  @P3 BRA `(.L_x_295) ;  /* 0xfffffffc00483947 */ /* 0x001fea000383ffff */
.L_x_291:
[----:B------:R-:W-:Y:S05]  /*b3b0*/  BSYNC B1 ;  /* 0x0000000000017941 */ /* 0x000fea0003800000 */
.L_x_290:
[----:B------:R-:W-:Y:S01]  /*b3c0*/  LOP3.LUT P3, RZ, R11, 0xff, RZ, 0xc0, !PT ;  /* 0x000000ff0bff7812 */ /* 0x000fe2000786c0ff */
[----:B------:R-:W-:Y:S01]  /*b3d0*/  IMAD.IADD R0, R13, 0x1, R0 ;  /* 0x000000010d007824 */ /* 0x000fe200078e0200 */
[----:B------:R-:W-:Y:S01]  /*b3e0*/  IADD3 R16, P4, R16, UR20, RZ ;  /* 0x0000001410107c10 */ /* 0x000fe2000ff9e0ff */
[----:B------:R-:W-:Y:S01]  /*b3f0*/  ULDC.64 UR4, c[0x0][0x650] ;  /* 0x0001940000047ab9 */ /* 0x000fe20000000a00 */
[----:B------:R-:W-:Y:S01]  /*b400*/  BSSY B1, `(.L_x_296) ;  /* 0x000006b000017945 */ /* 0x000fe20003800000 */
[----:B------:R-:W-:Y:S01]  /*b410*/  IMAD.MOV.U32 R7, RZ, RZ, -0x1 ;  /* 0xffffffffff077424 */ /* 0x000fe200078e00ff */
[----:B------:R-:W-:Y:S01]  /*b420*/  SHF.R.U32.HI R4, RZ, 0x2, R0 ;  /* 0x00000002ff047819 */ /* 0x000fe20000011600 */
[----:B------:R-:W-:Y:S01]  /*b430*/  IMAD.MOV.U32 R9, RZ, RZ, -0x1 ;  /* 0xffffffffff097424 */ /* 0x000fe200078e00ff */
[----:B------:R-:W-:Y:S01]  /*b440*/  ISETP.GT.U32.AND P1, PT, R0, 0x3, PT ;  /* 0x000000030000780c */ /* 0x000fe20003f24070 */
[----:B------:R-:W-:Y:S01]  /*b450*/  IMAD.MOV.U32 R8, RZ, RZ, -0x1 ;  /* 0xffffffffff087424 */ /* 0x000fe200078e00ff */
[----:B------:R-:W-:-:S02]  /*b460*/  LOP3.LUT R4, R4, 0x1, RZ, 0xc0, !PT ;  /* 0x0000000104047812 */ /* 0x000fc400078ec0ff */
[----:B------:R-:W-:Y:S01]  /*b470*/  ISETP.LT.U32.AND P1, PT, R13, 0x4, P1 ;  /* 0x000000040d00780c */ /* 0x000fe20000f21070 */
[----:B------:R-:W0:Y:S01]  /*b480*/  @P3 S2R R6, SR_CgaCtaId ;  /* 0x0000000000063919 */ /* 0x000e220000008800 */
[----:B------:R-:W-:Y:S02]  /*b490*/  @P3 MOV R5, 0x400 ;  /* 0x0000040000053802 */ /* 0x000fe40000000f00 */
[----:B------:R-:W-:Y:S02]  /*b4a0*/  IADD3.X R17, R17, UR13, RZ, P4, !PT ;  /* 0x0000000d11117c10 */ /* 0x000fe4000a7fe4ff */
[----:B------:R-:W-:Y:S02]  /*b4b0*/  ISETP.GE.U32.AND P4, PT, R16, UR4, PT ;  /* 0x0000000410007c0c */ /* 0x000fe4000bf86070 */
[----:B------:R-:W-:Y:S02]  /*b4c0*/  LOP3.LUT R0, R0, 0x3, RZ, 0xc0, !PT ;  /* 0x0000000300007812 */ /* 0x000fe400078ec0ff */
[----:B------:R-:W-:-:S02]  /*b4d0*/  PRMT R11, RZ, 0x7610, R11 ;  /* 0x00007610ff0b7816 */ /* 0x000fc4000000000b */
[----:B0-----:R-:W-:-:S04]  /*b4e0*/  @P3 LEA R5, R6, R5, 0x18 ;  /* 0x0000000506053211 */ /* 0x001fc800078ec0ff */
[----:B------:R0:W-:Y:S01]  /*b4f0*/  @P3 SYNCS.ARRIVE.TRANS64.A1T0 RZ, [R5+URZ+0x58], RZ ;  /* 0x000058ff05ff39a7 */ /* 0x0001e2000810003f */
[----:B------:R-:W-:Y:S02]  /*b500*/  ISETP.NE.U32.AND P3, PT, R4, 0x1, PT ;  /* 0x000000010400780c */ /* 0x000fe40003f65070 */
[----:B------:R-:W-:Y:S02]  /*b510*/  SEL R4, RZ, 0x1, !P1 ;  /* 0x00000001ff047807 */ /* 0x000fe40004800000 */
[----:B------:R-:W-:Y:S02]  /*b520*/  ISETP.GE.U32.AND.EX P1, PT, R17, UR5, PT, P4 ;  /* 0x0000000511007c0c */ /* 0x000fe4000bf26140 */
[----:B------:R-:W-:-:S04]  /*b530*/  ISETP.GT.U32.AND P3, PT, R13, 0x3, !P3 ;  /* 0x000000030d00780c */ /* 0x000fc80005f64070 */
[----:B0-----:R-:W-:-:S04]  /*b540*/  SEL R5, RZ, 0x1, !P3 ;  /* 0x00000001ff057807 */ /* 0x001fc80005800000 */
[--C-:B------:R-:W-:Y:S02]  /*b550*/  LOP3.LUT R3, R5, R3, R4.reuse, 0x96, !PT ;  /* 0x0000000305037212 */ /* 0x100fe400078e9604 */
[----:B------:R-:W-:Y:S01]  /*b560*/  PRMT R4, RZ, 0x7610, R4 ;  /* 0x00007610ff047816 */ /* 0x000fe20000000004 */
[----:B------:R-:W-:Y:S06]  /*b570*/  @P1 BRA `(.L_x_297) ;  /* 0x00000004004c1947 */ /* 0x000fec0003800000 */
[----:B------:R-:W-:Y:S01]  /*b580*/  ULDC.64 UR4, c[0x0][0x628] ;  /* 0x00018a0000047ab9 */ /* 0x000fe20000000a00 */
[----:B------:R-:W0:Y:S01]  /*b590*/  S2R R14, SR_CTAID.X ;  /* 0x00000000000e7919 */ /* 0x000e220000002500 */
[----:B------:R-:W-:Y:S01]  /*b5a0*/  ISETP.NE.U32.AND P1, PT, RZ, UR4, PT ;  /* 0x00000004ff007c0c */ /* 0x000fe2000bf25070 */
[----:B------:R-:W-:Y:S01]  /*b5b0*/  ULDC UR7, c[0x0][0x630] ;  /* 0x00018c0000077ab9 */ /* 0x000fe20000000800 */
[----:B------:R-:W-:Y:S01]  /*b5c0*/  IMAD.MOV.U32 R4, RZ, RZ, R16 ;  /* 0x000000ffff047224 */ /* 0x000fe200078e0010 */
[----:B------:R-:W1:Y:S01]  /*b5d0*/  S2R R12, SR_CTAID.Y ;  /* 0x00000000000c7919 */ /* 0x000e620000002600 */
[----:B------:R-:W-:Y:S01]  /*b5e0*/  ISETP.NE.AND.EX P1, PT, RZ, UR5, PT, P1 ;  /* 0x00000005ff007c0c */ /* 0x000fe2000bf25310 */
[----:B------:R-:W-:-:S12]  /*b5f0*/  IMAD.MOV.U32 R5, RZ, RZ, R17 ;  /* 0x000000ffff057224 */ /* 0x000fd800078e0011 */
[----:B------:R-:W-:Y:S05]  /*b600*/  @!P1 BRA `(.L_x_298) ;  /* 0x0000000000289947 */ /* 0x000fea0003800000 */
[----:B------:R-:W-:Y:S02]  /*b610*/  ULDC UR6, c[0x0][0x634] ;  /* 0x00018d0000067ab9 */ /* 0x000fe40000000800 */
[----:B------:R-:W-:-:S05]  /*b620*/  IADD3 R9, P1, R16, UR6, RZ ;  /* 0x0000000610097c10 */ /* 0x000fca000ff3e0ff */
[----:B------:R-:W-:-:S04]  /*b630*/  IMAD.X R15, RZ, RZ, R17, P1 ;  /* 0x000000ffff0f7224 */ /* 0x000fc800008e0611 */
[----:B------:R-:W-:-:S04]  /*b640*/  IMAD.WIDE.U32 R6, R15, UR4, RZ ;  /* 0x000000040f067c25 */ /* 0x000fc8000f8e00ff */
[----:B------:R-:W-:-:S04]  /*b650*/  IMAD.WIDE.U32 R6, P1, R9, UR5, R6 ;  /* 0x0000000509067c25 */ /* 0x000fc8000f820006 */
[----:B------:R-:W-:-:S04]  /*b660*/  IMAD.WIDE.U32 R8, R9, UR4, RZ ;  /* 0x0000000409087c25 */ /* 0x000fc8000f8e00ff */
[----:B------:R-:W-:Y:S01]  /*b670*/  IMAD.X R5, RZ, RZ, RZ, P1 ;  /* 0x000000ffff057224 */ /* 0x000fe200008e06ff */
[----:B------:R-:W-:Y:S01]  /*b680*/  IADD3 RZ, P1, R9, R6, RZ ;  /* 0x0000000609ff7210 */ /* 0x000fe20007f3e0ff */
[----:B------:R-:W-:-:S04]  /*b690*/  IMAD.MOV.U32 R4, RZ, RZ, R7 ;  /* 0x000000ffff047224 */ /* 0x000fc800078e0007 */
[----:B------:R-:W-:-:S08]  /*b6a0*/  IMAD.WIDE.U32.X R4, R15, UR5, R4, P1 ;  /* 0x000000050f047c25 */ /* 0x000fd000088e0404 */
.L_x_298:
[--C-:B------:R-:W-:Y:S01]  /*b6b0*/  SHF.R.U64 R8, R4, UR7, R5.reuse ;  /* 0x0000000704087c19 */ /* 0x100fe20008001205 */
[----:B------:R-:W-:Y:S01]  /*b6c0*/  ULDC.64 UR4, c[0x0][0x620] ;  /* 0x0001880000047ab9 */ /* 0x000fe20000000a00 */
[----:B------:R-:W-:Y:S01]  /*b6d0*/  SHF.R.U32.HI R4, RZ, UR7, R5 ;  /* 0x00000007ff047c19 */ /* 0x000fe20008011605 */
[----:B------:R-:W2:Y:S01]  /*b6e0*/  LDC R25, c[0x0][0x144] ;  /* 0x00005100ff197b82 */ /* 0x000ea20000000800 */
[----:B------:R-:W-:Y:S01]  /*b6f0*/  IADD3 R7, P1, RZ, -R8, RZ ;  /* 0x80000008ff077210 */ /* 0x000fe20007f3e0ff */
[----:B------:R-:W-:Y:S01]  /*b700*/  ULDC.64 UR8, c[0x0][0x640] ;  /* 0x0001900000087ab9 */ /* 0x000fe20000000a00 */
[----:B0-----:R-:W-:Y:S01]  /*b710*/  I2FP.F32.U32 R9, R14 ;  /* 0x0000000e00097245 */ /* 0x001fe20000201000 */
[----:B------:R-:W-:Y:S02]  /*b720*/  ULDC UR6, c[0x0][0x608] ;  /* 0x0001820000067ab9 */ /* 0x000fe40000000800 */
[----:B------:R-:W-:Y:S01]  /*b730*/  IMAD.X R4, RZ, RZ, ~R4, P1 ;  /* 0x000000ffff047224 */ /* 0x000fe200008e0e04 */
[----:B------:R-:W-:Y:S01]  /*b740*/  ISETP.NE.U32.AND P1, PT, RZ, UR8, PT ;  /* 0x00000008ff007c0c */ /* 0x000fe2000bf25070 */
[----:B------:R-:W0:Y:S02]  /*b750*/  LDC R21, c[0x0][0x148] ;  /* 0x00005200ff157b82 */ /* 0x000e240000000800 */
[----:B------:R-:W-:Y:S01]  /*b760*/  IMAD R6, R4, UR4, RZ ;  /* 0x0000000404067c24 */ /* 0x000fe2000f8e02ff */
[----:B------:R-:W-:Y:S01]  /*b770*/  ISETP.NE.AND.EX P1, PT, RZ, UR9, PT, P1 ;  /* 0x00000009ff007c0c */ /* 0x000fe2000bf25310 */
[----:B------:R-:W-:Y:S01]  /*b780*/  IMAD.WIDE.U32 R4, R7, UR4, R16 ;  /* 0x0000000407047c25 */ /* 0x000fe2000f8e0010 */
[----:B------:R-:W-:-:S03]  /*b790*/  ULDC UR4, c[0x0][0x150] ;  /* 0x0000540000047ab9 */ /* 0x000fc60000000800 */
[----:B------:R-:W-:Y:S02]  /*b7a0*/  IMAD R7, R7, UR5, R6 ;  /* 0x0000000507077c24 */ /* 0x000fe4000f8e0206 */
[----:B------:R-:W-:Y:S01]  /*b7b0*/  FMUL R6, R9, UR4 ;  /* 0x0000000409067c20 */ /* 0x000fe20008400000 */
[----:B------:R-:W-:Y:S01]  /*b7c0*/  ULDC UR4, c[0x0][0x618] ;  /* 0x0001860000047ab9 */ /* 0x000fe20000000800 */
[----:B------:R-:W-:Y:S01]  /*b7d0*/  ULDC UR5, c[0x0][0x154] ;  /* 0x0000550000057ab9 */ /* 0x000fe20000000800 */
[----:B------:R-:W-:-:S03]  /*b7e0*/  IMAD.IADD R5, R5, 0x1, R7 ;  /* 0x0000000105057824 */ /* 0x000fc600078e0207 */
[----:B------:R-:W3:Y:S02]  /*b7f0*/  F2I.U32.TRUNC.NTZ R6, R6 ;  /* 0x0000000600067305 */ /* 0x000ee4000020f000 */
[----:B------:R-:W-:Y:S02]  /*b800*/  SHF.R.U64 R9, R4, UR4, R5 ;  /* 0x0000000404097c19 */ /* 0x000fe40008001205 */
[----:B-1----:R-:W-:-:S05]  /*b810*/  I2FP.F32.U32 R4, R12 ;  /* 0x0000000c00047245 */ /* 0x002fca0000201000 */
[----:B------:R-:W-:Y:S01]  /*b820*/  FMUL R22, R4, UR5 ;  /* 0x0000000504167c20 */ /* 0x000fe20008400000 */
[----:B------:R-:W-:Y:S01]  /*b830*/  SHF.R.U32.HI R4, RZ, UR4, R5 ;  /* 0x00000004ff047c19 */ /* 0x000fe20008011605 */
[----:B------:R-:W-:-:S03]  /*b840*/  ULDC UR4, c[0x0][0x658] ;  /* 0x0001960000047ab9 */ /* 0x000fc60000000800 */
[--C-:B------:R-:W-:Y:S01]  /*b850*/  SHF.R.U64 R20, R9, UR6, R4.reuse ;  /* 0x0000000609147c19 */ /* 0x100fe20008001204 */
[----:B------:R-:W1:Y:S01]  /*b860*/  F2I.U32.TRUNC.NTZ R22, R22 ;  /* 0x0000001600167305 */ /* 0x000e62000020f000 */
[----:B------:R-:W-:Y:S01]  /*b870*/  SHF.R.U32.HI R5, RZ, UR6, R4 ;  /* 0x00000006ff057c19 */ /* 0x000fe20008011604 */
[----:B---3--:R-:W-:-:S03]  /*b880*/  IMAD.MOV R6, RZ, RZ, -R6 ;  /* 0x000000ffff067224 */ /* 0x008fc600078e0a06 */
[--C-:B------:R-:W-:Y:S01]  /*b890*/  SHF.R.U64 R15, R20, UR4, R5.reuse ;  /* 0x00000004140f7c19 */ /* 0x100fe20008001205 */
[----:B--2---:R-:W-:Y:S01]  /*b8a0*/  IMAD R14, R25, R6, R14 ;  /* 0x00000006190e7224 */ /* 0x004fe200078e020e */
[----:B------:R-:W-:-:S03]  /*b8b0*/  SHF.R.U32.HI R23, RZ, UR4, R5 ;  /* 0x00000004ff177c19 */ /* 0x000fc60008011605 */
[----:B------:R-:W-:Y:S02]  /*b8c0*/  IMAD.MOV.U32 R4, RZ, RZ, R15 ;  /* 0x000000ffff047224 */ /* 0x000fe400078e000f */
[----:B------:R-:W-:Y:S01]  /*b8d0*/  IMAD.MOV.U32 R5, RZ, RZ, R23 ;  /* 0x000000ffff057224 */ /* 0x000fe200078e0017 */
[----:B-1----:R-:W-:Y:S06]  /*b8e0*/  @!P1 BRA `(.L_x_299) ;  /* 0x0000000000289947 */ /* 0x002fec0003800000 */
[----:B------:R-:W-:Y:S02]  /*b8f0*/  ULDC UR4, c[0x0][0x64c] ;  /* 0x0001930000047ab9 */ /* 0x000fe40000000800 */
[----:B------:R-:W-:-:S05]  /*b900*/  IADD3 R5, P1, R15, UR4, RZ ;  /* 0x000000040f057c10 */ /* 0x000fca000ff3e0ff */
[----:B------:R-:W-:-:S04]  /*b910*/  IMAD.X R23, RZ, RZ, R23, P1 ;  /* 0x000000ffff177224 */ /* 0x000fc800008e0617 */
[----:B------:R-:W-:-:S04]  /*b920*/  IMAD.WIDE.U32 R6, R23, UR8, RZ ;  /* 0x0000000817067c25 */ /* 0x000fc8000f8e00ff */
[----:B------:R-:W-:-:S04]  /*b930*/  IMAD.WIDE.U32 R6, P1, R5, UR9, R6 ;  /* 0x0000000905067c25 */ /* 0x000fc8000f820006 */
[----:B------:R-:W-:-:S04]  /*b940*/  IMAD.WIDE.U32 R4, R5, UR8, RZ ;  /* 0x0000000805047c25 */ /* 0x000fc8000f8e00ff */
[----:B------:R-:W-:Y:S01]  /*b950*/  IMAD.MOV.U32 R4, RZ, RZ, R7 ;  /* 0x000000ffff047224 */ /* 0x000fe200078e0007 */
[----:B------:R-:W-:Y:S01]  /*b960*/  IADD3 RZ, P3, R5, R6, RZ ;  /* 0x0000000605ff7210 */ /* 0x000fe20007f7e0ff */
[----:B------:R-:W-:-:S04]  /*b970*/  IMAD.X R5, RZ, RZ, RZ, P1 ;  /* 0x000000ffff057224 */ /* 0x000fc800008e06ff */
[----:B------:R-:W-:-:S08]  /*b980*/  IMAD.WIDE.U32.X R4, R23, UR9, R4, P3 ;  /* 0x0000000917047c25 */ /* 0x000fd000098e0404 */
.L_x_299:
[----:B------:R-:W-:Y:S01]  /*b990*/  ISETP.NE.AND P1, PT, R2, 0x1, PT ;  /* 0x000000010200780c */ /* 0x000fe20003f25270 */
[----:B------:R-:W-:Y:S01]  /*b9a0*/  ULDC UR4, c[0x0][0x648] ;  /* 0x0001920000047ab9 */ /* 0x000fe20000000800 */
[----:B------:R-:W-:Y:S01]  /*b9b0*/  LOP3.LUT R20, R20, UR17, RZ, 0xc0, !PT ;  /* 0x0000001114147c12 */ /* 0x000fe2000f8ec0ff */
[----:B------:R-:W-:Y:S01]  /*b9c0*/  IMAD.MOV R22, RZ, RZ, -R22 ;  /* 0x000000ffff167224 */ /* 0x000fe200078e0a16 */
[----:B------:R-:W-:Y:S01]  /*b9d0*/  SHF.R.U64 R5, R4, UR4, R5 ;  /* 0x0000000404057c19 */ /* 0x000fe20008001205 */
[----:B------:R-:W-:Y:S01]  /*b9e0*/  ULDC UR4, c[0x0][0x638] ;  /* 0x00018e0000047ab9 */ /* 0x000fe20000000800 */
[----:B------:R-:W-:Y:S01]  /*b9f0*/  LOP3.LUT R6, R9, UR16, RZ, 0xc0, !PT ;  /* 0x0000001009067c12 */ /* 0x000fe2000f8ec0ff */
[----:B------:R-:W-:Y:S02]  /*ba00*/  ULDC UR5, c[0x0][0x610] ;  /* 0x0001840000057ab9 */ /* 0x000fe40000000800 */
[----:B------:R-:W-:Y:S02]  /*ba10*/  IMAD.MOV R4, RZ, RZ, -R5 ;  /* 0x000000ffff047224 */ /* 0x000fe400078e0a05 */
[----:B------:R-:W-:-:S02]  /*ba20*/  IMAD R5, R5, UR18, R20 ;  /* 0x0000001205057c24 */ /* 0x000fc4000f8e0214 */
[----:B0-----:R-:W-:Y:S02]  /*ba30*/  @P1 IMAD R14, R21, R22, R12 ;  /* 0x00000016150e1224 */ /* 0x001fe400078e020c */
[----:B------:R-:W-:Y:S01]  /*ba40*/  IMAD R15, R4, UR4, R15 ;  /* 0x00000004040f7c24 */ /* 0x000fe2000f8e020f */
[----:B------:R-:W-:Y:S01]  /*ba50*/  ULDC UR4, c[0x0][0x600] ;  /* 0x0001800000047ab9 */ /* 0x000fe20000000800 */
[----:B------:R-:W-:Y:S02]  /*ba60*/  IMAD R14, R5, UR5, R14 ;  /* 0x00000005050e7c24 */ /* 0x000fe4000f8e020e */
[----:B------:R-:W-:Y:S02]  /*ba70*/  IMAD R15, R15, UR4, R6 ;  /* 0x000000040f0f7c24 */ /* 0x000fe4000f8e0206 */
[----:B------:R-:W-:-:S03]  /*ba80*/  IMAD.MOV.U32 R4, RZ, RZ, 0x1 ;  /* 0x00000001ff047424 */ /* 0x000fc600078e00ff */
[----:B------:R-:W-:Y:S02]  /*ba90*/  SEL R9, R15, R14, !P1 ;  /* 0x0000000e0f097207 */ /* 0x000fe40004800000 */
[----:B------:R-:W-:-:S07]  /*baa0*/  SEL R7, R14, R15, !P1 ;  /* 0x0000000f0e077207 */ /* 0x000fce0004800000 */
.L_x_297:
[----:B------:R-:W-:Y:S05]  /*bab0*/  BSYNC B1 ;  /* 0x0000000000017941 */ /* 0x000fea0003800000 */
.L_x_296:
[----:B------:R-:W-:-:S13]  /*bac0*/  LOP3.LUT P1, RZ, R4, 0xff, RZ, 0xc0, !PT ;  /* 0x000000ff04ff7812 */ /* 0x000fda000782c0ff */
[----:B------:R-:W-:Y:S05]  /*bad0*/  @P1 BRA `(.L_x_300) ;  /* 0xfffffff400481947 */ /* 0x000fea000383ffff */
[----:B------:R-:W-:Y:S05]  /*bae0*/  BSYNC B0 ;  /* 0x0000000000007941 */ /* 0x000fea0003800000 */
.L_x_288:
[----:B------:R-:W-:-:S03]  /*baf0*/  UMOV UR4, 0xffffffff ;  /* 0xffffffff00047882 */ /* 0x000fc60000000000 */
[----:B------:R-:W-:Y:S05]  /*bb00*/  BRA.DIV UR4, `(.L_x_301) ;  /* 0x0000000604187947 */ /* 0x000fea000b800000 */
[----:B------:R-:W-:-:S13]  /*bb10*/  ELECT P6, URZ, PT ;  /* 0x00000000003f782f */ /* 0x000fda00038c0000 */
.L_x_315:
[----:B------:R-:W-:Y:S04]  /*bb20*/  BSSY B0, `(.L_x_302) ;  /* 0x000002b000007945 */ /* 0x000fe80003800000 */
[----:B------:R-:W-:Y:S05]  /*bb30*/  @!P6 BRA `(.L_x_303) ;  /* 0x0000000000a4e947 */ /* 0x000fea0003800000 */
[----:B------:R-:W-:-:S04]  /*bb40*/  LOP3.LUT R19, R19, 0x2, RZ, 0xfc, !PT ;  /* 0x0000000213137812 */ /* 0x000fc800078efcff */
[----:B------:R-:W-:-:S13]  /*bb50*/  ISETP.NE.AND P0, PT, R19, 0x3, PT ;  /* 0x000000031300780c */ /* 0x000fda0003f05270 */
[----:B------:R-:W-:Y:S05]  /*bb60*/  @!P0 BRA `(.L_x_304) ;  /* 0x0000000000048947 */ /* 0x000fea0003800000 */
[----:B------:R-:W-:Y:S01]  /*bb70*/  BPT.TRAP 0x1 ;  /* 0x000000040000795c */ /* 0x000fe20000300000 */
.L_x_304:
[----:B------:R-:W0:Y:S01]  /*bb80*/  S2R R5, SR_CgaCtaId ;  /* 0x0000000000057919 */ /* 0x000e220000008800 */
[----:B------:R-:W-:Y:S02]  /*bb90*/  MOV R2, 0x400 ;  /* 0x0000040000027802 */ /* 0x000fe40000000f00 */
[----:B------:R-:W-:Y:S02]  /*bba0*/  SHF.L.U32 R4, R3, 0x1f, RZ ;  /* 0x0000001f03047819 */ /* 0x000fe400000006ff */
[----:B0-----:R-:W-:-:S05]  /*bbb0*/  LEA R5, R5, R2, 0x18 ;  /* 0x0000000205057211 */ /* 0x001fca00078ec0ff */
[----:B------:R-:W-:-:S04]  /*bbc0*/  VIADD R5, R5, 0x20 ;  /* 0x0000002005057836 */ /* 0x000fc80000000000 */
[C---:B------:R-:W-:Y:S02]  /*bbd0*/  IMAD R7, R0.reuse, 0x8, R5 ;  /* 0x0000000800077824 */ /* 0x040fe400078e0205 */
[----:B------:R-:W-:Y:S02]  /*bbe0*/  VIADD R0, R0, 0x1 ;  /* 0x0000000100007836 */ /* 0x000fe40000000000 */
[----:B------:R-:W0:Y:S03]  /*bbf0*/  SYNCS.PHASECHK.TRANS64.TRYWAIT P0, [R7+URZ], R4 ;  /* 0x00000004070075a7 */ /* 0x000e26000800017f */
[----:B------:R-:W-:-:S04]  /*bc00*/  ISETP.NE.AND P1, PT, R0, 0x4, PT ;  /* 0x000000040000780c */ /* 0x000fc80003f25270 */
[----:B------:R-:W-:Y:S02]  /*bc10*/  SEL R2, RZ, 0x1, P1 ;  /* 0x00000001ff027807 */ /* 0x000fe40000800000 */
[----:B------:R-:W-:Y:S02]  /*bc20*/  SEL R0, R0, RZ, P1 ;  /* 0x000000ff00007207 */ /* 0x000fe40000800000 */
[----:B------:R-:W-:-:S03]  /*bc30*/  LOP3.LUT R9, R3, R2, RZ, 0x3c, !PT ;  /* 0x0000000203097212 */ /* 0x000fc600078e3cff */
[----:B------:R-:W-:Y:S01]  /*bc40*/  IMAD R6, R0, 0x8, R5 ;  /* 0x0000000800067824 */ /* 0x000fe200078e0205 */
[----:B------:R-:W-:Y:S01]  /*bc50*/  SHF.L.U32 R3, R9, 0x1f, RZ ;  /* 0x0000001f09037819 */ /* 0x000fe200000006ff */
[----:B0-----:R-:W-:Y:S06]  /*bc60*/  @!P0 BRA `(.L_x_305) ;  /* 0x0000000000e08947 */ /* 0x001fec0003800000 */
.L_x_316:
[----:B------:R-:W1:Y:S01]  /*bc70*/  SYNCS.PHASECHK.TRANS64.TRYWAIT P0, [R6+URZ], R3 ;  /* 0x00000003060075a7 */ /* 0x000e62000800017f */
[----:B------:R-:W-:-:S05]  /*bc80*/  VIADD R0, R0, 0x1 ;  /* 0x0000000100007836 */ /* 0x000fca0000000000 */
[----:B------:R-:W-:-:S04]  /*bc90*/  ISETP.NE.AND P1, PT, R0, 0x4, PT ;  /* 0x000000040000780c */ /* 0x000fc80003f25270 */
[----:B------:R-:W-:Y:S02]  /*bca0*/  SEL R2, RZ, 0x1, P1 ;  /* 0x00000001ff027807 */ /* 0x000fe40000800000 */
[----:B------:R-:W-:Y:S02]  /*bcb0*/  SEL R0, R0, RZ, P1 ;  /* 0x000000ff00007207 */ /* 0x000fe40000800000 */
[----:B------:R-:W-:-:S03]  /*bcc0*/  LOP3.LUT R9, R9, R2, RZ, 0x3c, !PT ;  /* 0x0000000209097212 */ /* 0x000fc600078e3cff */
[----:B0-----:R-:W-:Y:S01]  /*bcd0*/  IMAD R7, R0, 0x8, R5 ;  /* 0x0000000800077824 */ /* 0x001fe200078e0205 */
[----:B------:R-:W-:Y:S01]  /*bce0*/  SHF.L.U32 R4, R9, 0x1f, RZ ;  /* 0x0000001f09047819 */ /* 0x000fe200000006ff */
[----:B-1----:R-:W-:Y:S06]  /*bcf0*/  @!P0 BRA `(.L_x_306) ;  /* 0x0000000000d08947 */ /* 0x002fec0003800000 */
.L_x_317:
[----:B------:R-:W1:Y:S01]  /*bd00*/  SYNCS.PHASECHK.TRANS64.TRYWAIT P0, [R7+URZ], R4 ;  /* 0x00000004070075a7 */ /* 0x000e62000800017f */
[----:B------:R-:W-:-:S05]  /*bd10*/  VIADD R0, R0, 0x1 ;  /* 0x0000000100007836 */ /* 0x000fca0000000000 */
[----:B------:R-:W-:-:S04]  /*bd20*/  ISETP.NE.AND P1, PT, R0, 0x4, PT ;  /* 0x000000040000780c */ /* 0x000fc80003f25270 */
[----:B------:R-:W-:Y:S02]  /*bd30*/  SEL R2, RZ, 0x1, P1 ;  /* 0x00000001ff027807 */ /* 0x000fe40000800000 */
[----:B------:R-:W-:Y:S02]  /*bd40*/  SEL R0, R0, RZ, P1 ;  /* 0x000000ff00007207 */ /* 0x000fe40000800000 */
[----:B------:R-:W-:Y:S01]  /*bd50*/  LOP3.LUT R2, R9, R2, RZ, 0x3c, !PT ;  /* 0x0000000209027212 */ /* 0x000fe200078e3cff */
[----:B-1----:R-:W-:Y:S06]  /*bd60*/  @!P0 BRA `(.L_x_307) ;  /* 0x0000000000c88947 */ /* 0x002fec0003800000 */
.L_x_318:
[----:B------:R-:W-:Y:S01]  /*bd70*/  IMAD R5, R0, 0x8, R5 ;  /* 0x0000000800057824 */ /* 0x000fe200078e0205 */
[----:B------:R-:W-:-:S07]  /*bd80*/  SHF.L.U32 R0, R2, 0x1f, RZ ;  /* 0x0000001f02007819 */ /* 0x000fce00000006ff */
.L_x_308:
[----:B--2---:R2:W3:Y:S02]  /*bd90*/  SYNCS.PHASECHK.TRANS64.TRYWAIT P0, [R5+URZ], R0 ;  /* 0x00000000050075a7 */ /* 0x0044e4000800017f */
[----:B---3--:R-:W-:Y:S05]  /*bda0*/  @!P0 NANOSLEEP.SYNCS 0x989680 ;  /* 0x009896800000895d */ /* 0x008fea0003900000 */
[----:B------:R-:W3:Y:S02]  /*bdb0*/  @!P0 SYNCS.PHASECHK.TRANS64 P0, [R5+URZ], R0 ;  /* 0x00000000050085a7 */ /* 0x000ee4000800007f */
[----:B---3--:R-:W-:Y:S05]  /*bdc0*/  @!P0 BRA `(.L_x_308) ;  /* 0xfffffffc00f08947 */ /* 0x008fea000383ffff */
.L_x_303:
[----:B------:R-:W-:Y:S05]  /*bdd0*/  BSYNC B0 ;  /* 0x0000000000007941 */ /* 0x000fea0003800000 */
.L_x_302:
[----:B------:R-:W-:Y:S05]  /*bde0*/  EXIT ;  /* 0x000000000000794d */ /* 0x000fea0003800000 */
.L_x_17:
[----:B---3--:R3:W4:Y:S02]  /*bdf0*/  SYNCS.PHASECHK.TRANS64.TRYWAIT P1, [R3+URZ], R0 ;  /* 0x00000000030075a7 */ /* 0x008724000802017f */
[----:B----4-:R-:W-:Y:S05]  /*be00*/  @!P1 NANOSLEEP.SYNCS 0x989680 ;  /* 0x009896800000995d */ /* 0x010fea0003900000 */
[----:B------:R-:W4:Y:S02]  /*be10*/  @!P1 SYNCS.PHASECHK.TRANS64 P1, [R3+URZ], R0 ;  /* 0x00000000030095a7 */ /* 0x000f24000802007f */
[----:B----4-:R-:W-:Y:S05]  /*be20*/  @!P1 BRA `(.L_x_17) ;  /* 0xfffffffc00f09947 */ /* 0x010fea000383ffff */
[----:B------:R-:W-:Y:S05]  /*be30*/  BRA `(.L_x_16) ;  /* 0xffffff5000f47947 */ /* 0x000fea000383ffff */
.L_x_22:
[----:B-1----:R-:W-:-:S04]  /*be40*/  IMAD.U32 R4, RZ, RZ, UR8 ;  /* 0x00000008ff047e24 */ /* 0x002fc8000f8e00ff */
[----:B------:R1:W2:Y:S03]  /*be50*/  SYNCS.PHASECHK.TRANS64.TRYWAIT P1, [R4+URZ], R3 ;  /* 0x00000003040075a7 */ /* 0x0002a6000802017f */
[----:B--2---:R-:W-:Y:S05]  /*be60*/  @!P1 NANOSLEEP.SYNCS 0x989680 ;  /* 0x009896800000995d */ /* 0x004fea0003900000 */
[----:B------:R-:W2:Y:S02]  /*be70*/  @!P1 SYNCS.PHASECHK.TRANS64 P1, [R4+URZ], R3 ;  /* 0x00000003040095a7 */ /* 0x000ea4000802007f */
[----:B--2---:R-:W-:Y:S05]  /*be80*/  @!P1 BRA `(.L_x_22) ;  /* 0xfffffffc00ec9947 */ /* 0x004fea000383ffff */
[----:B------:R-:W-:Y:S05]  /*be90*/  BRA `(.L_x_21) ;  /* 0xffffff5800247947 */ /* 0x000fea000383ffff */
.L_x_289:
[----:B------:R-:W-:Y:S01]  /*bea0*/  BSSY B1, `(.L_x_309) ;  /* 0x0000006000017945 */ /* 0x000fe20003800000 */
[----:B------:R-:W-:-:S07]  /*beb0*/  IMAD.MOV.U32 R15, RZ, RZ, -0x1 ;  /* 0xffffffffff0f7424 */ /* 0x000fce00078e00ff */
[----:B------:R-:W-:Y:S05]  /*bec0*/  WARPSYNC.COLLECTIVE R15, `(.L_x_310) ;  /* 0x000000000f0c7348 */ /* 0x000fea0003c00000 */
[----:B------:R-:W-:Y:S02]  /*bed0*/  ELECT P6, UR62, PT ;  /* 0x00000000003e782f */ /* 0x000fe400038c0000 */
[----:B------:R-:W-:Y:S01]  /*bee0*/  MOV R14, UR62 ;  /* 0x0000003e000e7c02 */ /* 0x000fe20008000f00 */
[----:B------:R-:W-:Y:S10]  /*bef0*/  ENDCOLLECTIVE ;  /* 0x000000000000791b */ /* 0x000ff40003800000 */
.L_x_310:
[----:B------:R-:W-:Y:S05]  /*bf00*/  BSYNC B1 ;  /* 0x0000000000017941 */ /* 0x000fea0003800000 */
.L_x_309:
[----:B------:R-:W-:Y:S05]  /*bf10*/  BRA `(.L_x_311) ;  /* 0xfffffff000447947 */ /* 0x000fea000383ffff */
.L_x_292:
[----:B0-----:R0:W1:Y:S02]  /*bf20*/  SYNCS.PHASECHK.TRANS64.TRYWAIT P1, [R12+URZ+0x20], R7 ;  /* 0x000020070c0075a7 */ /* 0x001064000802017f */
[----:B-1----:R-:W-:Y:S05]  /*bf30*/  @!P1 NANOSLEEP.SYNCS 0x989680 ;  /* 0x009896800000995d */ /* 0x002fea0003900000 */
[----:B------:R-:W1:Y:S02]  /*bf40*/  @!P1 SYNCS.PHASECHK.TRANS64 P1, [R12+URZ+0x20], R7 ;  /* 0x000020070c0095a7 */ /* 0x000e64000802007f */
[----:B-1----:R-:W-:Y:S05]  /*bf50*/  @!P1 BRA `(.L_x_292) ;  /* 0xfffffffc00f09947 */ /* 0x002fea000383ffff */
[----:B------:R-:W-:Y:S05]  /*bf60*/  BRA `(.L_x_312) ;  /* 0xfffffff000787947 */ /* 0x000fea000383ffff */
.L_x_301:
[----:B------:R-:W-:Y:S01]  /*bf70*/  BSSY B0, `(.L_x_313) ;  /* 0x0000006000007945 */ /* 0x000fe20003800000 */
[----:B------:R-:W-:-:S07]  /*bf80*/  IMAD.MOV.U32 R15, RZ, RZ, -0x1 ;  /* 0xffffffffff0f7424 */ /* 0x000fce00078e00ff */
[----:B------:R-:W-:Y:S05]  /*bf90*/  WARPSYNC.COLLECTIVE R15, `(.L_x_314) ;  /* 0x000000000f0c7348 */ /* 0x000fea0003c00000 */
[----:B------:R-:W-:Y:S02]  /*bfa0*/  ELECT P6, UR62, PT ;  /* 0x00000000003e782f */ /* 0x000fe400038c0000 */
[----:B------:R-:W-:Y:S01]  /*bfb0*/  MOV R14, UR62 ;  /* 0x0000003e000e7c02 */ /* 0x000fe20008000f00 */
[----:B------:R-:W-:Y:S10]  /*bfc0*/  ENDCOLLECTIVE ;  /* 0x000000000000791b */ /* 0x000ff40003800000 */
.L_x_314:
[----:B------:R-:W-:Y:S05]  /*bfd0*/  BSYNC B0 ;  /* 0x0000000000007941 */ /* 0x000fea0003800000 */
.L_x_313:
[----:B------:R-:W-:Y:S05]  /*bfe0*/  BRA `(.L_x_315) ;  /* 0xfffffff800cc7947 */ /* 0x000fea000383ffff */
.L_x_305:
[----:B0-----:R0:W1:Y:S02]  /*bff0*/  SYNCS.PHASECHK.TRANS64.TRYWAIT P0, [R7+URZ], R4 ;  /* 0x00000004070075a7 */ /* 0x001064000800017f */
[----:B-1----:R-:W-:Y:S05]  /*c000*/  @!P0 NANOSLEEP.SYNCS 0x989680 ;  /* 0x009896800000895d */ /* 0x002fea0003900000 */
[----:B------:R-:W1:Y:S02]  /*c010*/  @!P0 SYNCS.PHASECHK.TRANS64 P0, [R7+URZ], R4 ;  /* 0x00000004070085a7 */ /* 0x000e64000800007f */
[----:B-1----:R-:W-:Y:S05]  /*c020*/  @!P0 BRA `(.L_x_305) ;  /* 0xfffffffc00f08947 */ /* 0x002fea000383ffff */
[----:B------:R-:W-:Y:S05]  /*c030*/  BRA `(.L_x_316) ;  /* 0xfffffffc000c7947 */ /* 0x000fea000383ffff */
.L_x_306:
[----:B0-----:R0:W1:Y:S02]  /*c040*/  SYNCS.PHASECHK.TRANS64.TRYWAIT P0, [R6+URZ], R3 ;  /* 0x00000003060075a7 */ /* 0x001064000800017f */
[----:B-1----:R-:W-:Y:S05]  /*c050*/  @!P0 NANOSLEEP.SYNCS 0x989680 ;  /* 0x009896800000895d */ /* 0x002fea0003900000 */
[----:B------:R-:W1:Y:S02]  /*c060*/  @!P0 SYNCS.PHASECHK.TRANS64 P0, [R6+URZ], R3 ;  /* 0x00000003060085a7 */ /* 0x000e64000800007f */
[----:B-1----:R-:W-:Y:S05]  /*c070*/  @!P0 BRA `(.L_x_306) ;  /* 0xfffffffc00f08947 */ /* 0x002fea000383ffff */
[----:B------:R-:W-:Y:S05]  /*c080*/  BRA `(.L_x_317) ;  /* 0xfffffffc001c7947 */ /* 0x000fea000383ffff */
.L_x_307:
[----:B-1----:R1:W2:Y:S02]  /*c090*/  SYNCS.PHASECHK.TRANS64.TRYWAIT P0, [R7+URZ], R4 ;  /* 0x00000004070075a7 */ /* 0x0022a4000800017f */
[----:B--2---:R-:W-:Y:S05]  /*c0a0*/  @!P0 NANOSLEEP.SYNCS 0x989680 ;  /* 0x009896800000895d */ /* 0x004fea0003900000 */
[----:B------:R-:W2:Y:S02]  /*c0b0*/  @!P0 SYNCS.PHASECHK.TRANS64 P0, [R7+URZ], R4 ;  /* 0x00000004070085a7 */ /* 0x000ea4000800007f */
[----:B--2---:R-:W-:Y:S05]  /*c0c0*/  @!P0 BRA `(.L_x_307) ;  /* 0xfffffffc00f08947 */ /* 0x004fea000383ffff */
[----:B------:R-:W-:Y:S05]  /*c0d0*/  BRA `(.L_x_318) ;  /* 0xfffffffc00247947 */ /* 0x000fea000383ffff */
.L_x_319:
[----:B------:R-:W-:-:S00]  /*c0e0*/  BRA `(.L_x_319) ;  /* 0xfffffffc00fc7947 */ /* 0x000fc0000383ffff */
[----:B------:R-:W-:-:S00]  /*c0f0*/  NOP ;  /* 0x0000000000007918 */ /* 0x000fc00000000000 */
        /* <DEDUP_REMOVED lines=8> */
.L_x_320:


//--------------------- .nv.global.init           --------------------------
	.section	.nv.global.init,"aw",@progbits
.nv.global.init:
	.type		$str$22,@object
	.size		$str$22,($str$23 - $str$22)
$str$22:
        /*0000*/ 	.byte	0x6b, 0x5f, 0x74, 0x69, 0x6c, 0x65, 0x5f, 0x63, 0x6f, 0x75, 0x6e, 0x74, 0x20, 0x3e, 0x3d, 0x20
        /*0010*/ 	.byte	0x31, 0x00
	.type		$str$23,@object
	.size		$str$23,(__unnamed_1 - $str$23)
$str$23:
        /*0012*/ 	.byte	0x2f, 0x74, 0x6d, 0x70, 0x2f, 0x63, 0x75, 0x74, 0x6c, 0x61, 0x73, 0x73, 0x5f, 0x73, 0x77, 0x65
        /*0022*/ 	.byte	0x65, 0x70, 0x5f, 0x73, 0x72, 0x63, 0x2f, 0x69, 0x6e, 0x63, 0x6c, 0x75, 0x64, 0x65, 0x2f, 0x63
        /*0032*/ 	.byte	0x75, 0x74, 0x6c, 0x61, 0x73, 0x73, 0x2f, 0x67, 0x65, 0x6d, 0x6d, 0x2f, 0x63, 0x6f, 0x6c, 0x6c
        /*0042*/ 	.byte	0x65, 0x63, 0x74, 0x69, 0x76, 0x65, 0x2f, 0x73, 0x6d, 0x39, 0x30, 0x5f, 0x6d, 0x6d, 0x61, 0x5f
        /*0052*/ 	.byte	0x74, 0x6d, 0x61, 0x5f, 0x67, 0x6d, 0x6d, 0x61, 0x5f, 0x73, 0x73, 0x5f, 0x77, 0x61, 0x72, 0x70
        /*0062*/ 	.byte	0x73, 0x70, 0x65, 0x63, 0x69, 0x61, 0x6c, 0x69, 0x7a, 0x65, 0x64, 0x2e, 0x68, 0x70, 0x70, 0x00
	.type		__unnamed_1,@object
	.size		__unnamed_1,(.L_0 - __unnamed_1)
__unnamed_1:
        /*0072*/ 	.byte	0x76, 0x6f, 0x69, 0x64, 0x20, 0x63, 0x75, 0x74, 0x6c, 0x61, 0x73, 0x73, 0x3a, 0x3a, 0x67, 0x65
        /* <DEDUP_REMOVED lines=177> */
        /*0b92*/ 	.byte	0x00
.L_0:


//--------------------- .nv.shared._ZN7cutlass13device_kernelINS_4gemm6kernel13GemmUniversalIN4cute5tupleIJiiiiEEENS1_10collective13CollectiveMmaINS1_34MainloopSm90TmaGmmaWarpSpecializedILi4ENS5_IJNS4_1CILi1EEESB_SB_EEENS1_35KernelTmaWarpSpecializedCooperativeEEENS5_IJNSA_ILi256EEENSA_ILi128EEENSA_ILi32EEEEEENS_10tfloat32_tENS5_IJlSB_lEEESJ_SK_NS4_8TiledMMAINS4_8MMA_AtomIJNS4_4SM904GMMA30MMA_64x128x8_F32TF32TF32_SS_TNILNSO_7ScaleInE1ELSQ_1EEEEEENS4_6LayoutINS5_IJNSA_ILi2EEESB_SB_EEENS5_IJSB_NSA_ILi0EEESW_EEEEENS5_IJNS4_10UnderscoreESZ_SZ_EEEEENS4_13SM90_TMA_LOADENS4_14ComposedLayoutINS4_7SwizzleILi3ELi4ELi3EEENS4_18smem_ptr_flag_bitsILi32EEENST_INS5_IJNSA_ILi8EEESH_EEENS5_IJSH_SB_EEEEEEEvNS4_8identityES12_S1C_vS1D_EENS_8epilogue10collective6detail29Sm90TmaWarpSpecializedAdapterINS1G_15DefaultEpilogueISJ_SK_SK_NS1F_6thread17LinearCombinationISJ_Li1EffLNS1K_9ScaleType4KindE0ELNS_15FloatRoundStyleE2ESJ_EENS1_15EpilogueDefaultEEEEEvvEEEEvNT_6ParamsE --------------------------
	.section	.nv.shared._ZN7cutlass13device_kernelINS_4gemm6kernel13GemmUniversalIN4cute5tupleIJiiiiEEENS1_10collective13CollectiveMmaINS1_34MainloopSm90TmaGmmaWarpSpecializedILi4ENS5_IJNS4_1CILi1EEESB_SB_EEENS1_35KernelTmaWarpSpecializedCooperativeEEENS5_IJNSA_ILi256EEENSA_ILi128EEENSA_ILi32EEEEEENS_10tfloat32_tENS5_IJlSB_lEEESJ_SK_NS4_8TiledMMAINS4_8MMA_AtomIJNS4_4SM904GMMA30MMA_64x128x8_F32TF32TF32_SS_TNILNSO_7ScaleInE1ELSQ_1EEEEEENS4_6LayoutINS5_IJNSA_ILi2EEESB_SB_EEENS5_IJSB_NSA_ILi0EEESW_EEEEENS5_IJNS4_10UnderscoreESZ_SZ_EEEEENS4_13SM90_TMA_LOADENS4_14ComposedLayoutINS4_7SwizzleILi3ELi4ELi3EEENS4_18smem_ptr_flag_bitsILi32EEENST_INS5_IJNSA_ILi8EEESH_EEENS5_IJSH_SB_EEEEEEEvNS4_8identityES12_S1C_vS1D_EENS_8epilogue10collective6detail29Sm90TmaWarpSpecializedAdapterINS1G_15DefaultEpilogueISJ_SK_SK_NS1F_6thread17LinearCombinationISJ_Li1EffLNS1K_9ScaleType4KindE0ELNS_15FloatRoundStyleE2ESJ_EENS1_15EpilogueDefaultEEEEEvvEEEEvNT_6ParamsE,"aw",@nobits
	.sectionflags	@""
	.align	16
	.zero		1024


//--------------------- .nv.shared.reserved.0     --------------------------
	.section	.nv.shared.reserved.0,"aw",@nobits
	.weak		__nv_reservedSMEM_offset_0_alias
	.size		__nv_reservedSMEM_offset_0_alias, 0, 0
	.other		__nv_reservedSMEM_offset_0_alias,@"STO_CUDA_RESERVED_SHARED STV_DEFAULT"
__nv_reservedSMEM_offset_0_alias:
	.zero		0


//--------------------- .nv.global                --------------------------
	.section	.nv.global,"aw",@nobits
.nv.global:
	.type		_ZN40_INTERNAL_9292e31e_4_k_cu_0f3ba82e_238654cute1_E,@object
	.size		_ZN40_INTERNAL_9292e31e_4_k_cu_0f3ba82e_238654cute1_E,(_ZN40_INTERNAL_9292e31e_4_k_cu_0f3ba82e_238654cuda3std3__45__cpo6cbeginE - _ZN40_INTERNAL_9292e31e_4_k_cu_0f3ba82e_238654cute1_E)
_ZN40_INTERNAL_9292e31e_4_k_cu_0f3ba82e_238654cute1_E:
	.zero		1
	.type		_ZN40_INTERNAL_9292e31e_4_k_cu_0f3ba82e_238654cuda3std3__45__cpo6cbeginE,@object
	.size		_ZN40_INTERNAL_9292e31e_4_k_cu_0f3ba82e_238654cuda3std3__45__cpo6cbeginE,(_ZN40_INTERNAL_9292e31e_4_k_cu_0f3ba82e_238654cuda3std3__48in_placeE - _ZN40_INTERNAL_9292e31e_4_k_cu_0f3ba82e_238654cuda3std3__45__cpo6cbeginE)
_ZN40_INTERNAL_9292e31e_4_k_cu_0f3ba82e_238654cuda3std3__45__cpo6cbeginE:
	.zero		1
	.type		_ZN40_INTERNAL_9292e31e_4_k_cu_0f3ba82e_238654cuda3std3__48in_placeE,@object
	.size		_ZN40_INTERNAL_9292e31e_4_k_cu_0f3ba82e_238654cuda3std3__48in_placeE,(_ZN40_INTERNAL_9292e31e_4_k_cu_0f3ba82e_238654cuda3std6ranges3__45__cpo9iter_moveE - _ZN40_INTERNAL_9292e31e_4_k_cu_0f3ba82e_238654cuda3std3__48in_placeE)
_ZN40_INTERNAL_9292e31e_4_k_cu_0f3ba82e_238654cuda3std3__48in_placeE:
	.zero		1
	.type		_ZN40_INTERNAL_9292e31e_4_k_cu_0f3ba82e_238654cuda3std6ranges3__45__cpo9iter_moveE,@object
	.size		_ZN40_INTERNAL_9292e31e_4_k_cu_0f3ba82e_238654cuda3std6ranges3__45__cpo9iter_moveE,(_ZN40_INTERNAL_9292e31e_4_k_cu_0f3ba82e_238654cuda3std3__45__cpo5beginE - _ZN40_INTERNAL_9292e31e_4_k_cu_0f3ba82e_238654cuda3std6ranges3__45__cpo9iter_moveE)
_ZN40_INTERNAL_9292e31e_4_k_cu_0f3ba82e_238654cuda3std6ranges3__45__cpo9iter_moveE:
	.zero		1
	.type		_ZN40_INTERNAL_9292e31e_4_k_cu_0f3ba82e_238654cuda3std3__45__cpo5beginE,@object
	.size		_ZN40_INTERNAL_9292e31e_4_k_cu_0f3ba82e_238654cuda3std3__45__cpo5beginE,(_ZN40_INTERNAL_9292e31e_4_k_cu_0f3ba82e_238654cuda3std3__442_GLOBAL__N__9292e31e_4_k_cu_0f3ba82e_238656ignoreE - _ZN40_INTERNAL_9292e31e_4_k_cu_0f3ba82e_238654cuda3std3__45__cpo5beginE)
_ZN40_INTERNAL_9292e31e_4_k_cu_0f3ba82e_238654cuda3std3__45__cpo5beginE:
	.zero		1
	.type		_ZN40_INTERNAL_9292e31e_4_k_cu_0f3ba82e_238654cuda3std3__442_GLOBAL__N__9292e31e_4_k_cu_0f3ba82e_238656ignoreE,@object
	.size		_ZN40_INTERNAL_9292e31e_4_k_cu_0f3ba82e_238654cuda3std3__442_GLOBAL__N__9292e31e_4_k_cu_0f3ba82e_238656ignoreE,(_ZN40_INTERNAL_9292e31e_4_k_cu_0f3ba82e_238654cute7productE - _ZN40_INTERNAL_9292e31e_4_k_cu_0f3ba82e_238654cuda3std3__442_GLOBAL__N__9292e31e_4_k_cu_0f3ba82e_238656ignoreE)
_ZN40_INTERNAL_9292e31e_4_k_cu_0f3ba82e_238654cuda3std3__442_GLOBAL__N__9292e31e_4_k_cu_0f3ba82e_238656ignoreE:
	.zero		1
	.type		_ZN40_INTERNAL_9292e31e_4_k_cu_0f3ba82e_238654cute7productE,@object
	.size		_ZN40_INTERNAL_9292e31e_4_k_cu_0f3ba82e_238654cute7productE,(_ZN40_INTERNAL_9292e31e_4_k_cu_0f3ba82e_238654cuda3std3__45__cpo3endE - _ZN40_INTERNAL_9292e31e_4_k_cu_0f3ba82e_238654cute7productE)
_ZN40_INTERNAL_9292e31e_4_k_cu_0f3ba82e_238654cute7productE:
	.zero		1
	.type		_ZN40_INTERNAL_9292e31e_4_k_cu_0f3ba82e_238654cuda3std3__45__cpo3endE,@object
	.size		_ZN40_INTERNAL_9292e31e_4_k_cu_0f3ba82e_238654cuda3std3__45__cpo3endE,(_ZN40_INTERNAL_9292e31e_4_k_cu_0f3ba82e_238654cuda3std3__419piecewise_constructE - _ZN40_INTERNAL_9292e31e_4_k_cu_0f3ba82e_238654cuda3std3__45__cpo3endE)
_ZN40_INTERNAL_9292e31e_4_k_cu_0f3ba82e_238654cuda3std3__45__cpo3endE:
	.zero		1
	.type		_ZN40_INTERNAL_9292e31e_4_k_cu_0f3ba82e_238654cuda3std3__419piecewise_constructE,@object
	.size		_ZN40_INTERNAL_9292e31e_4_k_cu_0f3ba82e_238654cuda3std3__419piecewise_constructE,(_ZN40_INTERNAL_9292e31e_4_k_cu_0f3ba82e_238654cuda3std3__45__cpo4cendE - _ZN40_INTERNAL_9292e31e_4_k_cu_0f3ba82e_238654cuda3std3__419piecewise_constructE)
_ZN40_INTERNAL_9292e31e_4_k_cu_0f3ba82e_238654cuda3std3__419piecewise_constructE:
	.zero		1
	.type		_ZN40_INTERNAL_9292e31e_4_k_cu_0f3ba82e_238654cuda3std3__45__cpo4cendE,@object
	.size		_ZN40_INTERNAL_9292e31e_4_k_cu_0f3ba82e_238654cuda3std3__45__cpo4cendE,(_ZN40_INTERNAL_9292e31e_4_k_cu_0f3ba82e_238654cuda3std6ranges3__45__cpo4swapE - _ZN40_INTERNAL_9292e31e_4_k_cu_0f3ba82e_238654cuda3std3__45__cpo4cendE)
_ZN40_INTERNAL_9292e31e_4_k_cu_0f3ba82e_238654cuda3std3__45__cpo4cendE:
	.zero		1
	.type		_ZN40_INTERNAL_9292e31e_4_k_cu_0f3ba82e_238654cuda3std6ranges3__45__cpo4swapE,@object
	.size		_ZN40_INTERNAL_9292e31e_4_k_cu_0f3ba82e_238654cuda3std6ranges3__45__cpo4swapE,(.L_8 - _ZN40_INTERNAL_9292e31e_4_k_cu_0f3ba82e_238654cuda3std6ranges3__45__cpo4swapE)
_ZN40_INTERNAL_9292e31e_4_k_cu_0f3ba82e_238654cuda3std6ranges3__45__cpo4swapE:
	.zero		1
.L_8:


//--------------------- .nv.constant0._ZN7cutlass13device_kernelINS_4gemm6kernel13GemmUniversalIN4cute5tupleIJiiiiEEENS1_10collective13CollectiveMmaINS1_34MainloopSm90TmaGmmaWarpSpecializedILi4ENS5_IJNS4_1CILi1EEESB_SB_EEENS1_35KernelTmaWarpSpecializedCooperativeEEENS5_IJNSA_ILi256EEENSA_ILi128EEENSA_ILi32EEEEEENS_10tfloat32_tENS5_IJlSB_lEEESJ_SK_NS4_8TiledMMAINS4_8MMA_AtomIJNS4_4SM904GMMA30MMA_64x128x8_F32TF32TF32_SS_TNILNSO_7ScaleInE1ELSQ_1EEEEEENS4_6LayoutINS5_IJNSA_ILi2EEESB_SB_EEENS5_IJSB_NSA_ILi0EEESW_EEEEENS5_IJNS4_10UnderscoreESZ_SZ_EEEEENS4_13SM90_TMA_LOADENS4_14ComposedLayoutINS4_7SwizzleILi3ELi4ELi3EEENS4_18smem_ptr_flag_bitsILi32EEENST_INS5_IJNSA_ILi8EEESH_EEENS5_IJSH_SB_EEEEEEEvNS4_8identityES12_S1C_vS1D_EENS_8epilogue10collective6detail29Sm90TmaWarpSpecializedAdapterINS1G_15DefaultEpilogueISJ_SK_SK_NS1F_6thread17LinearCombinationISJ_Li1EffLNS1K_9ScaleType4KindE0ELNS_15FloatRoundStyleE2ESJ_EENS1_15EpilogueDefaultEEEEEvvEEEEvNT_6ParamsE --------------------------
	.section	.nv.constant0._ZN7cutlass13device_kernelINS_4gemm6kernel13GemmUniversalIN4cute5tupleIJiiiiEEENS1_10collective13CollectiveMmaINS1_34MainloopSm90TmaGmmaWarpSpecializedILi4ENS5_IJNS4_1CILi1EEESB_SB_EEENS1_35KernelTmaWarpSpecializedCooperativeEEENS5_IJNSA_ILi256EEENSA_ILi128EEENSA_ILi32EEEEEENS_10tfloat32_tENS5_IJlSB_lEEESJ_SK_NS4_8TiledMMAINS4_8MMA_AtomIJNS4_4SM904GMMA30MMA_64x128x8_F32TF32TF32_SS_TNILNSO_7ScaleInE1ELSQ_1EEEEEENS4_6LayoutINS5_IJNSA_ILi2EEESB_SB_EEENS5_IJSB_NSA_ILi0EEESW_EEEEENS5_IJNS4_10UnderscoreESZ_SZ_EEEEENS4_13SM90_TMA_LOADENS4_14ComposedLayoutINS4_7SwizzleILi3ELi4ELi3EEENS4_18smem_ptr_flag_bitsILi32EEENST_INS5_IJNSA_ILi8EEESH_EEENS5_IJSH_SB_EEEEEEEvNS4_8identityES12_S1C_vS1D_EENS_8epilogue10collective6detail29Sm90TmaWarpSpecializedAdapterINS1G_15DefaultEpilogueISJ_SK_SK_NS1F_6thread17LinearCombinationISJ_Li1EffLNS1K_9ScaleType4KindE0ELNS_15FloatRoundStyleE2ESJ_EENS1_15EpilogueDefaultEEEEEvvEEEEvNT_6ParamsE,"a",@progbits
	.sectionflags	@""
	.align	4
.nv.constant0._ZN7cutlass13device_kernelINS_4gemm6kernel13GemmUniversalIN4cute5tupleIJiiiiEEENS1_10collective13CollectiveMmaINS1_34MainloopSm90TmaGmmaWarpSpecializedILi4ENS5_IJNS4_1CILi1EEESB_SB_EEENS1_35KernelTmaWarpSpecializedCooperativeEEENS5_IJNSA_ILi256EEENSA_ILi128EEENSA_ILi32EEEEEENS_10tfloat32_tENS5_IJlSB_lEEESJ_SK_NS4_8TiledMMAINS4_8MMA_AtomIJNS4_4SM904GMMA30MMA_64x128x8_F32TF32TF32_SS_TNILNSO_7ScaleInE1ELSQ_1EEEEEENS4_6LayoutINS5_IJNSA_ILi2EEESB_SB_EEENS5_IJSB_NSA_ILi0EEESW_EEEEENS5_IJNS4_10UnderscoreESZ_SZ_EEEEENS4_13SM90_TMA_LOADENS4_14ComposedLayoutINS4_7SwizzleILi3ELi4ELi3EEENS4_18smem_ptr_flag_bitsILi32EEENST_INS5_IJNSA_ILi8EEESH_EEENS5_IJSH_SB_EEEEEEEvNS4_8identityES12_S1C_vS1D_EENS_8epilogue10collective6detail29Sm90TmaWarpSpecializedAdapterINS1G_15DefaultEpilogueISJ_SK_SK_NS1F_6thread17LinearCombinationISJ_Li1EffLNS1K_9ScaleType4KindE0ELNS_15FloatRoundStyleE2ESJ_EENS1_15EpilogueDefaultEEEEEvvEEEEvNT_6ParamsE:
	.zero		1664


//--------------------- SYMBOLS --------------------------

	.type		.nv.reservedSmem.offset0,@object
	.size		.nv.reservedSmem.offset0,0x4
	.type		__assertfail,@function
